//
// Generated by NVIDIA NVVM Compiler
//
// Compiler Build ID: CL-36424714
// Cuda compilation tools, release 13.0, V13.0.88
// Based on NVVM 20.0.0
//

.version 9.0
.target sm_100
.address_size 64

	// .globl	_Z12floyd_phaseIiPiii
.extern .func  (.param .b32 func_retval0) vprintf
(
	.param .b64 vprintf_param_0,
	.param .b64 vprintf_param_1
)
;
.extern .shared .align 16 .b8 shared_mem[];
.extern .shared .align 16 .b8 S[];
.global .align 1 .b8 $str[15] = {73, 116, 101, 114, 97, 116, 105, 111, 110, 91, 37, 100, 93, 10};
.global .align 1 .b8 $str$1[4] = {37, 100, 32};
.global .align 1 .b8 $str$2[2] = {10};

.visible .entry _Z12floyd_phaseIiPiii(
	.param .u32 _Z12floyd_phaseIiPiii_param_0,
	.param .u64 .ptr .align 1 _Z12floyd_phaseIiPiii_param_1,
	.param .u32 _Z12floyd_phaseIiPiii_param_2,
	.param .u32 _Z12floyd_phaseIiPiii_param_3
)
{
	.reg .pred 	%p<11>;
	.reg .b32 	%r<83>;
	.reg .b64 	%rd<5>;

	ld.param.u32 	%r36, [_Z12floyd_phaseIiPiii_param_0];
	ld.param.u64 	%rd2, [_Z12floyd_phaseIiPiii_param_1];
	ld.param.u32 	%r35, [_Z12floyd_phaseIiPiii_param_2];
	ld.param.u32 	%r37, [_Z12floyd_phaseIiPiii_param_3];
	cvta.to.global.u64 	%rd3, %rd2;
	mov.u32 	%r38, %tid.y;
	mov.u32 	%r1, %tid.x;
	mul.lo.s32 	%r39, %r35, %r36;
	add.s32 	%r40, %r39, %r38;
	add.s32 	%r41, %r39, %r1;
	mad.lo.s32 	%r42, %r40, %r37, %r41;
	mul.wide.s32 	%rd4, %r42, 4;
	add.s64 	%rd1, %rd3, %rd4;
	ld.global.u32 	%r43, [%rd1];
	mul.lo.s32 	%r2, %r35, %r38;
	add.s32 	%r44, %r2, %r1;
	shl.b32 	%r45, %r44, 2;
	mov.u32 	%r46, shared_mem;
	add.s32 	%r3, %r46, %r45;
	st.shared.u32 	[%r3], %r43;
	bar.sync 	0;
	setp.lt.s32 	%p1, %r35, 1;
	@%p1 bra 	$L__BB0_17;
	and.b32  	%r4, %r35, 3;
	setp.lt.u32 	%p2, %r35, 4;
	mov.b32 	%r79, 0;
	@%p2 bra 	$L__BB0_12;
	and.b32  	%r79, %r35, 2147483644;
	neg.s32 	%r78, %r79;
	shl.b32 	%r7, %r35, 2;
	shl.b32 	%r48, %r1, 2;
	add.s32 	%r77, %r46, %r48;
	shl.b32 	%r9, %r35, 4;
	shl.b32 	%r10, %r35, 3;
	mul.lo.s32 	%r11, %r35, 12;
	shl.b32 	%r50, %r2, 2;
	add.s32 	%r51, %r50, %r46;
	add.s32 	%r76, %r51, 8;
$L__BB0_3:
	ld.shared.u32 	%r52, [%r76+-8];
	ld.shared.u32 	%r53, [%r77];
	add.s32 	%r16, %r53, %r52;
	ld.shared.u32 	%r54, [%r3];
	setp.ge.s32 	%p3, %r16, %r54;
	@%p3 bra 	$L__BB0_5;
	st.shared.u32 	[%r3], %r16;
$L__BB0_5:
	bar.sync 	0;
	ld.shared.u32 	%r55, [%r76+-4];
	add.s32 	%r56, %r77, %r7;
	ld.shared.u32 	%r57, [%r56];
	add.s32 	%r17, %r57, %r55;
	ld.shared.u32 	%r58, [%r3];
	setp.ge.s32 	%p4, %r17, %r58;
	@%p4 bra 	$L__BB0_7;
	st.shared.u32 	[%r3], %r17;
$L__BB0_7:
	bar.sync 	0;
	ld.shared.u32 	%r59, [%r76];
	add.s32 	%r60, %r77, %r10;
	ld.shared.u32 	%r61, [%r60];
	add.s32 	%r18, %r61, %r59;
	ld.shared.u32 	%r62, [%r3];
	setp.ge.s32 	%p5, %r18, %r62;
	@%p5 bra 	$L__BB0_9;
	st.shared.u32 	[%r3], %r18;
$L__BB0_9:
	bar.sync 	0;
	ld.shared.u32 	%r63, [%r76+4];
	add.s32 	%r64, %r77, %r11;
	ld.shared.u32 	%r65, [%r64];
	add.s32 	%r19, %r65, %r63;
	ld.shared.u32 	%r66, [%r3];
	setp.ge.s32 	%p6, %r19, %r66;
	@%p6 bra 	$L__BB0_11;
	st.shared.u32 	[%r3], %r19;
$L__BB0_11:
	bar.sync 	0;
	add.s32 	%r78, %r78, 4;
	add.s32 	%r77, %r77, %r9;
	add.s32 	%r76, %r76, 16;
	setp.ne.s32 	%p7, %r78, 0;
	@%p7 bra 	$L__BB0_3;
$L__BB0_12:
	setp.eq.s32 	%p8, %r4, 0;
	@%p8 bra 	$L__BB0_17;
	mad.lo.s32 	%r67, %r79, %r35, %r1;
	shl.b32 	%r68, %r67, 2;
	add.s32 	%r82, %r46, %r68;
	shl.b32 	%r25, %r35, 2;
	add.s32 	%r70, %r79, %r2;
	shl.b32 	%r71, %r70, 2;
	add.s32 	%r81, %r46, %r71;
	neg.s32 	%r80, %r4;
$L__BB0_14:
	.pragma "nounroll";
	ld.shared.u32 	%r72, [%r81];
	ld.shared.u32 	%r73, [%r82];
	add.s32 	%r31, %r73, %r72;
	ld.shared.u32 	%r74, [%r3];
	setp.ge.s32 	%p9, %r31, %r74;
	@%p9 bra 	$L__BB0_16;
	st.shared.u32 	[%r3], %r31;
$L__BB0_16:
	bar.sync 	0;
	add.s32 	%r82, %r82, %r25;
	add.s32 	%r81, %r81, 4;
	add.s32 	%r80, %r80, 1;
	setp.ne.s32 	%p10, %r80, 0;
	@%p10 bra 	$L__BB0_14;
$L__BB0_17:
	ld.shared.u32 	%r75, [%r3];
	st.global.u32 	[%rd1], %r75;
	ret;

}
	// .globl	_Z13floyd_phaseIIiPiii
.visible .entry _Z13floyd_phaseIIiPiii(
	.param .u32 _Z13floyd_phaseIIiPiii_param_0,
	.param .u64 .ptr .align 1 _Z13floyd_phaseIIiPiii_param_1,
	.param .u32 _Z13floyd_phaseIIiPiii_param_2,
	.param .u32 _Z13floyd_phaseIIiPiii_param_3
)
{
	.reg .pred 	%p<24>;
	.reg .b32 	%r<204>;
	.reg .b64 	%rd<9>;

	ld.param.u32 	%r79, [_Z13floyd_phaseIIiPiii_param_0];
	ld.param.u64 	%rd3, [_Z13floyd_phaseIIiPiii_param_1];
	ld.param.u32 	%r80, [_Z13floyd_phaseIIiPiii_param_2];
	ld.param.u32 	%r81, [_Z13floyd_phaseIIiPiii_param_3];
	cvta.to.global.u64 	%rd1, %rd3;
	mov.u32 	%r1, %ctaid.x;
	setp.eq.s32 	%p1, %r1, %r79;
	@%p1 bra 	$L__BB1_41;
	mul.lo.s32 	%r2, %r80, %r80;
	mov.u32 	%r3, %tid.y;
	mov.u32 	%r4, %tid.x;
	mul.lo.s32 	%r82, %r80, %r79;
	add.s32 	%r83, %r82, %r3;
	mul.lo.s32 	%r192, %r83, %r81;
	add.s32 	%r193, %r82, %r4;
	add.s32 	%r7, %r192, %r193;
	mov.u32 	%r8, %ctaid.y;
	setp.ne.s32 	%p2, %r8, 0;
	@%p2 bra 	$L__BB1_3;
	mov.u32 	%r91, %ntid.x;
	mad.lo.s32 	%r193, %r91, %r1, %r4;
	mul.wide.s32 	%rd6, %r7, 4;
	add.s64 	%rd7, %rd1, %rd6;
	ld.global.u32 	%r92, [%rd7];
	mad.lo.s32 	%r93, %r80, %r4, %r3;
	shl.b32 	%r94, %r93, 2;
	mov.u32 	%r95, S;
	add.s32 	%r96, %r95, %r94;
	st.shared.u32 	[%r96], %r92;
	mov.u32 	%r190, %r4;
	mov.u32 	%r191, %r3;
	bra.uni 	$L__BB1_4;
$L__BB1_3:
	mov.u32 	%r84, %ntid.x;
	mad.lo.s32 	%r85, %r84, %r1, %r3;
	mul.wide.s32 	%rd4, %r7, 4;
	add.s64 	%rd5, %rd1, %rd4;
	ld.global.u32 	%r86, [%rd5];
	mad.lo.s32 	%r87, %r80, %r3, %r4;
	shl.b32 	%r88, %r87, 2;
	mov.u32 	%r89, S;
	add.s32 	%r90, %r89, %r88;
	st.shared.u32 	[%r90], %r86;
	mul.lo.s32 	%r192, %r81, %r85;
	mov.u32 	%r190, %r3;
	mov.u32 	%r191, %r4;
$L__BB1_4:
	shl.b32 	%r97, %r2, 2;
	mov.u32 	%r199, S;
	add.s32 	%r15, %r199, %r97;
	setp.eq.s32 	%p3, %r8, 0;
	add.s32 	%r99, %r193, %r192;
	mul.wide.s32 	%rd8, %r99, 4;
	add.s64 	%rd2, %rd1, %rd8;
	ld.global.u32 	%r100, [%rd2];
	mad.lo.s32 	%r101, %r191, %r80, %r190;
	shl.b32 	%r102, %r101, 2;
	add.s32 	%r103, %r15, %r102;
	st.shared.u32 	[%r103], %r100;
	bar.sync 	0;
	@%p3 bra 	$L__BB1_23;
	setp.lt.s32 	%p4, %r80, 1;
	mad.lo.s32 	%r104, %r80, %r4, %r3;
	shl.b32 	%r105, %r104, 2;
	add.s32 	%r16, %r15, %r105;
	@%p4 bra 	$L__BB1_22;
	and.b32  	%r17, %r80, 3;
	setp.lt.u32 	%p5, %r80, 4;
	mov.b32 	%r201, 0;
	@%p5 bra 	$L__BB1_17;
	and.b32  	%r201, %r80, 2147483644;
	neg.s32 	%r200, %r201;
	shl.b32 	%r20, %r4, 2;
	shl.b32 	%r108, %r80, 2;
	add.s32 	%r21, %r20, %r108;
	shl.b32 	%r22, %r80, 4;
	shl.b32 	%r109, %r80, 3;
	add.s32 	%r23, %r109, %r20;
	mad.lo.s32 	%r24, %r80, 12, %r20;
	add.s32 	%r110, %r108, 4;
	shl.b32 	%r111, %r3, 2;
	mad.lo.s32 	%r25, %r80, %r110, %r111;
	add.s32 	%r112, %r108, 8;
	mad.lo.s32 	%r26, %r80, %r112, %r111;
	add.s32 	%r113, %r108, 12;
	mad.lo.s32 	%r27, %r80, %r113, %r111;
	add.s32 	%r28, %r97, %r111;
$L__BB1_8:
	add.s32 	%r115, %r199, %r28;
	ld.shared.u32 	%r116, [%r115];
	add.s32 	%r117, %r199, %r20;
	ld.shared.u32 	%r118, [%r117];
	add.s32 	%r63, %r118, %r116;
	ld.shared.u32 	%r119, [%r16];
	setp.ge.s32 	%p6, %r63, %r119;
	@%p6 bra 	$L__BB1_10;
	st.shared.u32 	[%r16], %r63;
$L__BB1_10:
	bar.sync 	0;
	add.s32 	%r120, %r199, %r25;
	ld.shared.u32 	%r121, [%r120];
	add.s32 	%r122, %r199, %r21;
	ld.shared.u32 	%r123, [%r122];
	add.s32 	%r64, %r123, %r121;
	ld.shared.u32 	%r124, [%r16];
	setp.ge.s32 	%p7, %r64, %r124;
	@%p7 bra 	$L__BB1_12;
	st.shared.u32 	[%r16], %r64;
$L__BB1_12:
	bar.sync 	0;
	add.s32 	%r125, %r199, %r26;
	ld.shared.u32 	%r126, [%r125];
	add.s32 	%r127, %r199, %r23;
	ld.shared.u32 	%r128, [%r127];
	add.s32 	%r65, %r128, %r126;
	ld.shared.u32 	%r129, [%r16];
	setp.ge.s32 	%p8, %r65, %r129;
	@%p8 bra 	$L__BB1_14;
	st.shared.u32 	[%r16], %r65;
$L__BB1_14:
	bar.sync 	0;
	add.s32 	%r130, %r199, %r27;
	ld.shared.u32 	%r131, [%r130];
	add.s32 	%r132, %r199, %r24;
	ld.shared.u32 	%r133, [%r132];
	add.s32 	%r66, %r133, %r131;
	ld.shared.u32 	%r134, [%r16];
	setp.ge.s32 	%p9, %r66, %r134;
	@%p9 bra 	$L__BB1_16;
	st.shared.u32 	[%r16], %r66;
$L__BB1_16:
	bar.sync 	0;
	add.s32 	%r200, %r200, 4;
	add.s32 	%r199, %r199, %r22;
	setp.ne.s32 	%p10, %r200, 0;
	@%p10 bra 	$L__BB1_8;
$L__BB1_17:
	setp.eq.s32 	%p11, %r17, 0;
	@%p11 bra 	$L__BB1_22;
	mul.lo.s32 	%r136, %r201, %r80;
	add.s32 	%r137, %r4, %r136;
	shl.b32 	%r70, %r137, 2;
	shl.b32 	%r71, %r80, 2;
	add.s32 	%r139, %r3, %r136;
	shl.b32 	%r140, %r139, 2;
	add.s32 	%r72, %r97, %r140;
	neg.s32 	%r202, %r17;
	mov.u32 	%r203, S;
$L__BB1_19:
	.pragma "nounroll";
	add.s32 	%r141, %r203, %r72;
	ld.shared.u32 	%r142, [%r141];
	add.s32 	%r143, %r203, %r70;
	ld.shared.u32 	%r144, [%r143];
	add.s32 	%r76, %r144, %r142;
	ld.shared.u32 	%r145, [%r16];
	setp.ge.s32 	%p12, %r76, %r145;
	@%p12 bra 	$L__BB1_21;
	st.shared.u32 	[%r16], %r76;
$L__BB1_21:
	bar.sync 	0;
	add.s32 	%r203, %r203, %r71;
	add.s32 	%r202, %r202, 1;
	setp.ne.s32 	%p13, %r202, 0;
	@%p13 bra 	$L__BB1_19;
$L__BB1_22:
	ld.shared.u32 	%r146, [%r16];
	st.global.u32 	[%rd2], %r146;
	bra.uni 	$L__BB1_41;
$L__BB1_23:
	setp.lt.s32 	%p14, %r80, 1;
	mad.lo.s32 	%r147, %r80, %r3, %r4;
	shl.b32 	%r148, %r147, 2;
	add.s32 	%r29, %r15, %r148;
	@%p14 bra 	$L__BB1_40;
	and.b32  	%r30, %r80, 3;
	setp.lt.u32 	%p15, %r80, 4;
	mov.b32 	%r196, 0;
	@%p15 bra 	$L__BB1_35;
	and.b32  	%r196, %r80, 2147483644;
	neg.s32 	%r195, %r196;
	shl.b32 	%r151, %r80, 2;
	add.s32 	%r152, %r151, 4;
	shl.b32 	%r153, %r4, 2;
	mad.lo.s32 	%r33, %r80, %r152, %r153;
	shl.b32 	%r34, %r80, 4;
	add.s32 	%r154, %r151, 8;
	mad.lo.s32 	%r35, %r80, %r154, %r153;
	add.s32 	%r155, %r151, 12;
	mad.lo.s32 	%r36, %r80, %r155, %r153;
	add.s32 	%r37, %r97, %r153;
	shl.b32 	%r38, %r3, 2;
	add.s32 	%r39, %r38, %r151;
	shl.b32 	%r157, %r80, 3;
	add.s32 	%r40, %r157, %r38;
	mad.lo.s32 	%r41, %r80, 12, %r38;
	mov.u32 	%r194, S;
$L__BB1_26:
	add.s32 	%r158, %r194, %r38;
	ld.shared.u32 	%r159, [%r158];
	add.s32 	%r160, %r194, %r37;
	ld.shared.u32 	%r161, [%r160];
	add.s32 	%r44, %r161, %r159;
	ld.shared.u32 	%r162, [%r29];
	setp.ge.s32 	%p16, %r44, %r162;
	@%p16 bra 	$L__BB1_28;
	st.shared.u32 	[%r29], %r44;
$L__BB1_28:
	bar.sync 	0;
	add.s32 	%r163, %r194, %r39;
	ld.shared.u32 	%r164, [%r163];
	add.s32 	%r165, %r194, %r33;
	ld.shared.u32 	%r166, [%r165];
	add.s32 	%r45, %r166, %r164;
	ld.shared.u32 	%r167, [%r29];
	setp.ge.s32 	%p17, %r45, %r167;
	@%p17 bra 	$L__BB1_30;
	st.shared.u32 	[%r29], %r45;
$L__BB1_30:
	bar.sync 	0;
	add.s32 	%r168, %r194, %r40;
	ld.shared.u32 	%r169, [%r168];
	add.s32 	%r170, %r194, %r35;
	ld.shared.u32 	%r171, [%r170];
	add.s32 	%r46, %r171, %r169;
	ld.shared.u32 	%r172, [%r29];
	setp.ge.s32 	%p18, %r46, %r172;
	@%p18 bra 	$L__BB1_32;
	st.shared.u32 	[%r29], %r46;
$L__BB1_32:
	bar.sync 	0;
	add.s32 	%r173, %r194, %r41;
	ld.shared.u32 	%r174, [%r173];
	add.s32 	%r175, %r194, %r36;
	ld.shared.u32 	%r176, [%r175];
	add.s32 	%r47, %r176, %r174;
	ld.shared.u32 	%r177, [%r29];
	setp.ge.s32 	%p19, %r47, %r177;
	@%p19 bra 	$L__BB1_34;
	st.shared.u32 	[%r29], %r47;
$L__BB1_34:
	bar.sync 	0;
	add.s32 	%r195, %r195, 4;
	add.s32 	%r194, %r194, %r34;
	setp.ne.s32 	%p20, %r195, 0;
	@%p20 bra 	$L__BB1_26;
$L__BB1_35:
	setp.eq.s32 	%p21, %r30, 0;
	@%p21 bra 	$L__BB1_40;
	shl.b32 	%r179, %r4, 2;
	add.s32 	%r180, %r97, %r179;
	mov.u32 	%r181, S;
	add.s32 	%r51, %r181, %r180;
	mul.lo.s32 	%r182, %r196, %r80;
	shl.b32 	%r198, %r182, 2;
	shl.b32 	%r53, %r80, 2;
	shl.b32 	%r183, %r3, 2;
	add.s32 	%r54, %r181, %r183;
	neg.s32 	%r197, %r30;
$L__BB1_37:
	.pragma "nounroll";
	add.s32 	%r184, %r54, %r198;
	ld.shared.u32 	%r185, [%r184];
	add.s32 	%r186, %r51, %r198;
	ld.shared.u32 	%r187, [%r186];
	add.s32 	%r58, %r187, %r185;
	ld.shared.u32 	%r188, [%r29];
	setp.ge.s32 	%p22, %r58, %r188;
	@%p22 bra 	$L__BB1_39;
	st.shared.u32 	[%r29], %r58;
$L__BB1_39:
	bar.sync 	0;
	add.s32 	%r198, %r198, %r53;
	add.s32 	%r197, %r197, 1;
	setp.ne.s32 	%p23, %r197, 0;
	@%p23 bra 	$L__BB1_37;
$L__BB1_40:
	ld.shared.u32 	%r189, [%r29];
	st.global.u32 	[%rd2], %r189;
$L__BB1_41:
	ret;

}
	// .globl	_Z14floyd_phaseIIIiPiiiii
.visible .entry _Z14floyd_phaseIIIiPiiiii(
	.param .u32 _Z14floyd_phaseIIIiPiiiii_param_0,
	.param .u64 .ptr .align 1 _Z14floyd_phaseIIIiPiiiii_param_1,
	.param .u32 _Z14floyd_phaseIIIiPiiiii_param_2,
	.param .u32 _Z14floyd_phaseIIIiPiiiii_param_3,
	.param .u32 _Z14floyd_phaseIIIiPiiiii_param_4,
	.param .u32 _Z14floyd_phaseIIIiPiiiii_param_5
)
{
	.local .align 8 .b8 	__local_depot2[8];
	.reg .b64 	%SP;
	.reg .b64 	%SPL;
	.reg .pred 	%p<29>;
	.reg .b32 	%r<311>;
	.reg .b64 	%rd<63>;

	mov.u64 	%SPL, __local_depot2;
	cvta.local.u64 	%SP, %SPL;
	ld.param.u32 	%r55, [_Z14floyd_phaseIIIiPiiiii_param_0];
	ld.param.u64 	%rd8, [_Z14floyd_phaseIIIiPiiiii_param_1];
	ld.param.u32 	%r56, [_Z14floyd_phaseIIIiPiiiii_param_2];
	ld.param.u32 	%r57, [_Z14floyd_phaseIIIiPiiiii_param_3];
	cvta.to.global.u64 	%rd1, %rd8;
	add.u64 	%rd9, %SP, 0;
	add.u64 	%rd2, %SPL, 0;
	mov.u32 	%r1, %ctaid.x;
	mov.u32 	%r2, %ctaid.y;
	or.b32  	%r60, %r1, %r2;
	mov.u32 	%r3, %tid.x;
	or.b32  	%r61, %r60, %r3;
	mov.u32 	%r4, %tid.y;
	or.b32  	%r62, %r61, %r4;
	setp.ne.s32 	%p1, %r62, 0;
	@%p1 bra 	$L__BB2_18;
	st.local.u32 	[%rd2], %r55;
	mov.u64 	%rd10, $str;
	cvta.global.u64 	%rd11, %rd10;
	{ // callseq 0, 0
	.param .b64 param0;
	st.param.b64 	[param0], %rd11;
	.param .b64 param1;
	st.param.b64 	[param1], %rd9;
	.param .b32 retval0;
	call.uni (retval0), 
	vprintf, 
	(
	param0, 
	param1
	);
	ld.param.b32 	%r63, [retval0];
	} // callseq 0
	setp.lt.s32 	%p2, %r57, 1;
	@%p2 bra 	$L__BB2_17;
	and.b32  	%r5, %r57, 15;
	and.b32  	%r6, %r57, 7;
	and.b32  	%r7, %r57, 3;
	and.b32  	%r66, %r57, 2147483632;
	neg.s32 	%r8, %r66;
	mov.b32 	%r292, 0;
	mov.u64 	%rd53, $str$2;
	mov.u64 	%rd40, $str$1;
$L__BB2_3:
	setp.lt.u32 	%p3, %r57, 16;
	mul.lo.s32 	%r10, %r292, %r57;
	mov.b32 	%r295, 0;
	@%p3 bra 	$L__BB2_6;
	mul.wide.u32 	%rd13, %r10, 4;
	add.s64 	%rd14, %rd1, %rd13;
	add.s64 	%rd62, %rd14, 32;
	mov.u32 	%r293, %r8;
$L__BB2_5:
	.pragma "nounroll";
	and.b32  	%r295, %r57, 2147483632;
	ld.global.u32 	%r68, [%rd62+-32];
	st.local.u32 	[%rd2], %r68;
	mov.u64 	%rd15, $str$1;
	cvta.global.u64 	%rd16, %rd15;
	add.u64 	%rd17, %SP, 0;
	{ // callseq 1, 0
	.param .b64 param0;
	st.param.b64 	[param0], %rd16;
	.param .b64 param1;
	st.param.b64 	[param1], %rd17;
	.param .b32 retval0;
	call.uni (retval0), 
	vprintf, 
	(
	param0, 
	param1
	);
	ld.param.b32 	%r69, [retval0];
	} // callseq 1
	ld.global.u32 	%r71, [%rd62+-28];
	st.local.u32 	[%rd2], %r71;
	{ // callseq 2, 0
	.param .b64 param0;
	st.param.b64 	[param0], %rd16;
	.param .b64 param1;
	st.param.b64 	[param1], %rd17;
	.param .b32 retval0;
	call.uni (retval0), 
	vprintf, 
	(
	param0, 
	param1
	);
	ld.param.b32 	%r72, [retval0];
	} // callseq 2
	ld.global.u32 	%r74, [%rd62+-24];
	st.local.u32 	[%rd2], %r74;
	{ // callseq 3, 0
	.param .b64 param0;
	st.param.b64 	[param0], %rd16;
	.param .b64 param1;
	st.param.b64 	[param1], %rd17;
	.param .b32 retval0;
	call.uni (retval0), 
	vprintf, 
	(
	param0, 
	param1
	);
	ld.param.b32 	%r75, [retval0];
	} // callseq 3
	ld.global.u32 	%r77, [%rd62+-20];
	st.local.u32 	[%rd2], %r77;
	{ // callseq 4, 0
	.param .b64 param0;
	st.param.b64 	[param0], %rd16;
	.param .b64 param1;
	st.param.b64 	[param1], %rd17;
	.param .b32 retval0;
	call.uni (retval0), 
	vprintf, 
	(
	param0, 
	param1
	);
	ld.param.b32 	%r78, [retval0];
	} // callseq 4
	ld.global.u32 	%r80, [%rd62+-16];
	st.local.u32 	[%rd2], %r80;
	{ // callseq 5, 0
	.param .b64 param0;
	st.param.b64 	[param0], %rd16;
	.param .b64 param1;
	st.param.b64 	[param1], %rd17;
	.param .b32 retval0;
	call.uni (retval0), 
	vprintf, 
	(
	param0, 
	param1
	);
	ld.param.b32 	%r81, [retval0];
	} // callseq 5
	ld.global.u32 	%r83, [%rd62+-12];
	st.local.u32 	[%rd2], %r83;
	{ // callseq 6, 0
	.param .b64 param0;
	st.param.b64 	[param0], %rd16;
	.param .b64 param1;
	st.param.b64 	[param1], %rd17;
	.param .b32 retval0;
	call.uni (retval0), 
	vprintf, 
	(
	param0, 
	param1
	);
	ld.param.b32 	%r84, [retval0];
	} // callseq 6
	ld.global.u32 	%r86, [%rd62+-8];
	st.local.u32 	[%rd2], %r86;
	{ // callseq 7, 0
	.param .b64 param0;
	st.param.b64 	[param0], %rd16;
	.param .b64 param1;
	st.param.b64 	[param1], %rd17;
	.param .b32 retval0;
	call.uni (retval0), 
	vprintf, 
	(
	param0, 
	param1
	);
	ld.param.b32 	%r87, [retval0];
	} // callseq 7
	ld.global.u32 	%r89, [%rd62+-4];
	st.local.u32 	[%rd2], %r89;
	{ // callseq 8, 0
	.param .b64 param0;
	st.param.b64 	[param0], %rd16;
	.param .b64 param1;
	st.param.b64 	[param1], %rd17;
	.param .b32 retval0;
	call.uni (retval0), 
	vprintf, 
	(
	param0, 
	param1
	);
	ld.param.b32 	%r90, [retval0];
	} // callseq 8
	ld.global.u32 	%r92, [%rd62];
	st.local.u32 	[%rd2], %r92;
	{ // callseq 9, 0
	.param .b64 param0;
	st.param.b64 	[param0], %rd16;
	.param .b64 param1;
	st.param.b64 	[param1], %rd17;
	.param .b32 retval0;
	call.uni (retval0), 
	vprintf, 
	(
	param0, 
	param1
	);
	ld.param.b32 	%r93, [retval0];
	} // callseq 9
	ld.global.u32 	%r95, [%rd62+4];
	st.local.u32 	[%rd2], %r95;
	{ // callseq 10, 0
	.param .b64 param0;
	st.param.b64 	[param0], %rd16;
	.param .b64 param1;
	st.param.b64 	[param1], %rd17;
	.param .b32 retval0;
	call.uni (retval0), 
	vprintf, 
	(
	param0, 
	param1
	);
	ld.param.b32 	%r96, [retval0];
	} // callseq 10
	ld.global.u32 	%r98, [%rd62+8];
	st.local.u32 	[%rd2], %r98;
	{ // callseq 11, 0
	.param .b64 param0;
	st.param.b64 	[param0], %rd16;
	.param .b64 param1;
	st.param.b64 	[param1], %rd17;
	.param .b32 retval0;
	call.uni (retval0), 
	vprintf, 
	(
	param0, 
	param1
	);
	ld.param.b32 	%r99, [retval0];
	} // callseq 11
	ld.global.u32 	%r101, [%rd62+12];
	st.local.u32 	[%rd2], %r101;
	{ // callseq 12, 0
	.param .b64 param0;
	st.param.b64 	[param0], %rd16;
	.param .b64 param1;
	st.param.b64 	[param1], %rd17;
	.param .b32 retval0;
	call.uni (retval0), 
	vprintf, 
	(
	param0, 
	param1
	);
	ld.param.b32 	%r102, [retval0];
	} // callseq 12
	ld.global.u32 	%r104, [%rd62+16];
	st.local.u32 	[%rd2], %r104;
	{ // callseq 13, 0
	.param .b64 param0;
	st.param.b64 	[param0], %rd16;
	.param .b64 param1;
	st.param.b64 	[param1], %rd17;
	.param .b32 retval0;
	call.uni (retval0), 
	vprintf, 
	(
	param0, 
	param1
	);
	ld.param.b32 	%r105, [retval0];
	} // callseq 13
	ld.global.u32 	%r107, [%rd62+20];
	st.local.u32 	[%rd2], %r107;
	{ // callseq 14, 0
	.param .b64 param0;
	st.param.b64 	[param0], %rd16;
	.param .b64 param1;
	st.param.b64 	[param1], %rd17;
	.param .b32 retval0;
	call.uni (retval0), 
	vprintf, 
	(
	param0, 
	param1
	);
	ld.param.b32 	%r108, [retval0];
	} // callseq 14
	ld.global.u32 	%r110, [%rd62+24];
	st.local.u32 	[%rd2], %r110;
	{ // callseq 15, 0
	.param .b64 param0;
	st.param.b64 	[param0], %rd16;
	.param .b64 param1;
	st.param.b64 	[param1], %rd17;
	.param .b32 retval0;
	call.uni (retval0), 
	vprintf, 
	(
	param0, 
	param1
	);
	ld.param.b32 	%r111, [retval0];
	} // callseq 15
	ld.global.u32 	%r113, [%rd62+28];
	st.local.u32 	[%rd2], %r113;
	{ // callseq 16, 0
	.param .b64 param0;
	st.param.b64 	[param0], %rd16;
	.param .b64 param1;
	st.param.b64 	[param1], %rd17;
	.param .b32 retval0;
	call.uni (retval0), 
	vprintf, 
	(
	param0, 
	param1
	);
	ld.param.b32 	%r114, [retval0];
	} // callseq 16
	add.s32 	%r293, %r293, 16;
	add.s64 	%rd62, %rd62, 64;
	setp.ne.s32 	%p4, %r293, 0;
	@%p4 bra 	$L__BB2_5;
$L__BB2_6:
	setp.eq.s32 	%p5, %r5, 0;
	@%p5 bra 	$L__BB2_16;
	add.s32 	%r116, %r5, -1;
	setp.lt.u32 	%p6, %r116, 7;
	@%p6 bra 	$L__BB2_9;
	add.s32 	%r117, %r295, %r10;
	mul.wide.u32 	%rd18, %r117, 4;
	add.s64 	%rd19, %rd1, %rd18;
	ld.global.u32 	%r118, [%rd19];
	st.local.u32 	[%rd2], %r118;
	cvta.global.u64 	%rd21, %rd40;
	{ // callseq 17, 0
	.param .b64 param0;
	st.param.b64 	[param0], %rd21;
	.param .b64 param1;
	st.param.b64 	[param1], %rd9;
	.param .b32 retval0;
	call.uni (retval0), 
	vprintf, 
	(
	param0, 
	param1
	);
	ld.param.b32 	%r119, [retval0];
	} // callseq 17
	cvt.u64.u32 	%rd23, %r10;
	cvt.u64.u32 	%rd24, %r295;
	add.s64 	%rd25, %rd24, %rd23;
	shl.b64 	%rd26, %rd25, 2;
	add.s64 	%rd27, %rd1, %rd26;
	ld.global.u32 	%r121, [%rd27+4];
	st.local.u32 	[%rd2], %r121;
	{ // callseq 18, 0
	.param .b64 param0;
	st.param.b64 	[param0], %rd21;
	.param .b64 param1;
	st.param.b64 	[param1], %rd9;
	.param .b32 retval0;
	call.uni (retval0), 
	vprintf, 
	(
	param0, 
	param1
	);
	ld.param.b32 	%r122, [retval0];
	} // callseq 18
	ld.global.u32 	%r124, [%rd27+8];
	st.local.u32 	[%rd2], %r124;
	{ // callseq 19, 0
	.param .b64 param0;
	st.param.b64 	[param0], %rd21;
	.param .b64 param1;
	st.param.b64 	[param1], %rd9;
	.param .b32 retval0;
	call.uni (retval0), 
	vprintf, 
	(
	param0, 
	param1
	);
	ld.param.b32 	%r125, [retval0];
	} // callseq 19
	ld.global.u32 	%r127, [%rd27+12];
	st.local.u32 	[%rd2], %r127;
	{ // callseq 20, 0
	.param .b64 param0;
	st.param.b64 	[param0], %rd21;
	.param .b64 param1;
	st.param.b64 	[param1], %rd9;
	.param .b32 retval0;
	call.uni (retval0), 
	vprintf, 
	(
	param0, 
	param1
	);
	ld.param.b32 	%r128, [retval0];
	} // callseq 20
	ld.global.u32 	%r130, [%rd27+16];
	st.local.u32 	[%rd2], %r130;
	{ // callseq 21, 0
	.param .b64 param0;
	st.param.b64 	[param0], %rd21;
	.param .b64 param1;
	st.param.b64 	[param1], %rd9;
	.param .b32 retval0;
	call.uni (retval0), 
	vprintf, 
	(
	param0, 
	param1
	);
	ld.param.b32 	%r131, [retval0];
	} // callseq 21
	ld.global.u32 	%r133, [%rd27+20];
	st.local.u32 	[%rd2], %r133;
	{ // callseq 22, 0
	.param .b64 param0;
	st.param.b64 	[param0], %rd21;
	.param .b64 param1;
	st.param.b64 	[param1], %rd9;
	.param .b32 retval0;
	call.uni (retval0), 
	vprintf, 
	(
	param0, 
	param1
	);
	ld.param.b32 	%r134, [retval0];
	} // callseq 22
	ld.global.u32 	%r136, [%rd27+24];
	st.local.u32 	[%rd2], %r136;
	{ // callseq 23, 0
	.param .b64 param0;
	st.param.b64 	[param0], %rd21;
	.param .b64 param1;
	st.param.b64 	[param1], %rd9;
	.param .b32 retval0;
	call.uni (retval0), 
	vprintf, 
	(
	param0, 
	param1
	);
	ld.param.b32 	%r137, [retval0];
	} // callseq 23
	ld.global.u32 	%r139, [%rd27+28];
	st.local.u32 	[%rd2], %r139;
	{ // callseq 24, 0
	.param .b64 param0;
	st.param.b64 	[param0], %rd21;
	.param .b64 param1;
	st.param.b64 	[param1], %rd9;
	.param .b32 retval0;
	call.uni (retval0), 
	vprintf, 
	(
	param0, 
	param1
	);
	ld.param.b32 	%r140, [retval0];
	} // callseq 24
	add.s32 	%r295, %r295, 8;
$L__BB2_9:
	setp.eq.s32 	%p7, %r6, 0;
	@%p7 bra 	$L__BB2_16;
	add.s32 	%r142, %r6, -1;
	setp.lt.u32 	%p8, %r142, 3;
	@%p8 bra 	$L__BB2_12;
	add.s32 	%r143, %r295, %r10;
	mul.wide.u32 	%rd28, %r143, 4;
	add.s64 	%rd29, %rd1, %rd28;
	ld.global.u32 	%r144, [%rd29];
	st.local.u32 	[%rd2], %r144;
	cvta.global.u64 	%rd31, %rd40;
	{ // callseq 25, 0
	.param .b64 param0;
	st.param.b64 	[param0], %rd31;
	.param .b64 param1;
	st.param.b64 	[param1], %rd9;
	.param .b32 retval0;
	call.uni (retval0), 
	vprintf, 
	(
	param0, 
	param1
	);
	ld.param.b32 	%r145, [retval0];
	} // callseq 25
	cvt.u64.u32 	%rd33, %r10;
	cvt.u64.u32 	%rd34, %r295;
	add.s64 	%rd35, %rd34, %rd33;
	shl.b64 	%rd36, %rd35, 2;
	add.s64 	%rd37, %rd1, %rd36;
	ld.global.u32 	%r147, [%rd37+4];
	st.local.u32 	[%rd2], %r147;
	{ // callseq 26, 0
	.param .b64 param0;
	st.param.b64 	[param0], %rd31;
	.param .b64 param1;
	st.param.b64 	[param1], %rd9;
	.param .b32 retval0;
	call.uni (retval0), 
	vprintf, 
	(
	param0, 
	param1
	);
	ld.param.b32 	%r148, [retval0];
	} // callseq 26
	ld.global.u32 	%r150, [%rd37+8];
	st.local.u32 	[%rd2], %r150;
	{ // callseq 27, 0
	.param .b64 param0;
	st.param.b64 	[param0], %rd31;
	.param .b64 param1;
	st.param.b64 	[param1], %rd9;
	.param .b32 retval0;
	call.uni (retval0), 
	vprintf, 
	(
	param0, 
	param1
	);
	ld.param.b32 	%r151, [retval0];
	} // callseq 27
	ld.global.u32 	%r153, [%rd37+12];
	st.local.u32 	[%rd2], %r153;
	{ // callseq 28, 0
	.param .b64 param0;
	st.param.b64 	[param0], %rd31;
	.param .b64 param1;
	st.param.b64 	[param1], %rd9;
	.param .b32 retval0;
	call.uni (retval0), 
	vprintf, 
	(
	param0, 
	param1
	);
	ld.param.b32 	%r154, [retval0];
	} // callseq 28
	add.s32 	%r295, %r295, 4;
$L__BB2_12:
	setp.eq.s32 	%p9, %r7, 0;
	@%p9 bra 	$L__BB2_16;
	setp.eq.s32 	%p10, %r7, 1;
	add.s32 	%r156, %r295, %r10;
	mul.wide.u32 	%rd38, %r156, 4;
	add.s64 	%rd39, %rd1, %rd38;
	ld.global.u32 	%r157, [%rd39];
	st.local.u32 	[%rd2], %r157;
	cvta.global.u64 	%rd41, %rd40;
	{ // callseq 29, 0
	.param .b64 param0;
	st.param.b64 	[param0], %rd41;
	.param .b64 param1;
	st.param.b64 	[param1], %rd9;
	.param .b32 retval0;
	call.uni (retval0), 
	vprintf, 
	(
	param0, 
	param1
	);
	ld.param.b32 	%r158, [retval0];
	} // callseq 29
	@%p10 bra 	$L__BB2_16;
	setp.eq.s32 	%p11, %r7, 2;
	cvt.u64.u32 	%rd43, %r10;
	cvt.u64.u32 	%rd44, %r295;
	add.s64 	%rd45, %rd44, %rd43;
	shl.b64 	%rd46, %rd45, 2;
	add.s64 	%rd6, %rd1, %rd46;
	ld.global.u32 	%r160, [%rd6+4];
	st.local.u32 	[%rd2], %r160;
	cvta.global.u64 	%rd48, %rd40;
	{ // callseq 30, 0
	.param .b64 param0;
	st.param.b64 	[param0], %rd48;
	.param .b64 param1;
	st.param.b64 	[param1], %rd9;
	.param .b32 retval0;
	call.uni (retval0), 
	vprintf, 
	(
	param0, 
	param1
	);
	ld.param.b32 	%r161, [retval0];
	} // callseq 30
	@%p11 bra 	$L__BB2_16;
	ld.global.u32 	%r163, [%rd6+8];
	st.local.u32 	[%rd2], %r163;
	cvta.global.u64 	%rd51, %rd40;
	{ // callseq 31, 0
	.param .b64 param0;
	st.param.b64 	[param0], %rd51;
	.param .b64 param1;
	st.param.b64 	[param1], %rd9;
	.param .b32 retval0;
	call.uni (retval0), 
	vprintf, 
	(
	param0, 
	param1
	);
	ld.param.b32 	%r164, [retval0];
	} // callseq 31
$L__BB2_16:
	cvta.global.u64 	%rd54, %rd53;
	{ // callseq 32, 0
	.param .b64 param0;
	st.param.b64 	[param0], %rd54;
	.param .b64 param1;
	st.param.b64 	[param1], 0;
	.param .b32 retval0;
	call.uni (retval0), 
	vprintf, 
	(
	param0, 
	param1
	);
	ld.param.b32 	%r166, [retval0];
	} // callseq 32
	add.s32 	%r292, %r292, 1;
	setp.ne.s32 	%p12, %r292, %r57;
	@%p12 bra 	$L__BB2_3;
$L__BB2_17:
	mov.u64 	%rd55, $str$2;
	cvta.global.u64 	%rd56, %rd55;
	{ // callseq 33, 0
	.param .b64 param0;
	st.param.b64 	[param0], %rd56;
	.param .b64 param1;
	st.param.b64 	[param1], 0;
	.param .b32 retval0;
	call.uni (retval0), 
	vprintf, 
	(
	param0, 
	param1
	);
	ld.param.b32 	%r168, [retval0];
	} // callseq 33
$L__BB2_18:
	ld.param.u32 	%r291, [_Z14floyd_phaseIIIiPiiiii_param_5];
	ld.param.u32 	%r290, [_Z14floyd_phaseIIIiPiiiii_param_4];
	setp.eq.s32 	%p13, %r1, %r55;
	setp.eq.s32 	%p14, %r2, %r55;
	or.pred  	%p15, %p13, %p14;
	setp.lt.u32 	%p16, %r2, %r290;
	or.pred  	%p17, %p15, %p16;
	setp.ge.u32 	%p18, %r2, %r291;
	or.pred  	%p19, %p17, %p18;
	@%p19 bra 	$L__BB2_32;
	mul.lo.s32 	%r20, %r56, %r56;
	shl.b32 	%r170, %r20, 2;
	mov.u32 	%r171, S;
	add.s32 	%r21, %r171, %r170;
	mul.lo.s32 	%r172, %r56, %r55;
	mov.u32 	%r173, %ntid.y;
	mad.lo.s32 	%r174, %r173, %r2, %r4;
	mov.u32 	%r175, %ntid.x;
	mad.lo.s32 	%r176, %r175, %r1, %r3;
	add.s32 	%r177, %r172, %r4;
	mad.lo.s32 	%r178, %r177, %r57, %r176;
	mul.lo.s32 	%r179, %r57, %r174;
	add.s32 	%r180, %r172, %r3;
	add.s32 	%r181, %r180, %r179;
	add.s32 	%r182, %r179, %r176;
	mul.wide.s32 	%rd57, %r178, 4;
	add.s64 	%rd58, %rd1, %rd57;
	ld.global.u32 	%r183, [%rd58];
	mul.lo.s32 	%r22, %r56, %r4;
	add.s32 	%r184, %r22, %r3;
	shl.b32 	%r185, %r184, 2;
	add.s32 	%r186, %r21, %r185;
	st.shared.u32 	[%r186], %r183;
	mul.wide.s32 	%rd59, %r181, 4;
	add.s64 	%rd60, %rd1, %rd59;
	ld.global.u32 	%r187, [%rd60];
	add.s32 	%r188, %r171, %r185;
	st.shared.u32 	[%r188], %r187;
	mul.wide.s32 	%rd61, %r182, 4;
	add.s64 	%rd7, %rd1, %rd61;
	ld.global.u32 	%r310, [%rd7];
	bar.sync 	0;
	setp.lt.s32 	%p20, %r56, 1;
	@%p20 bra 	$L__BB2_31;
	and.b32  	%r24, %r56, 7;
	setp.lt.u32 	%p21, %r56, 8;
	mov.b32 	%r305, 0;
	@%p21 bra 	$L__BB2_23;
	and.b32  	%r305, %r56, 2147483640;
	neg.s32 	%r299, %r305;
	shl.b32 	%r192, %r3, 2;
	add.s32 	%r193, %r170, %r192;
	add.s32 	%r298, %r171, %r193;
	shl.b32 	%r28, %r56, 5;
	shl.b32 	%r195, %r22, 2;
	add.s32 	%r196, %r195, %r171;
	add.s32 	%r297, %r196, 16;
	shl.b32 	%r30, %r56, 2;
$L__BB2_22:
	.pragma "nounroll";
	ld.shared.u32 	%r197, [%r297+-16];
	ld.shared.u32 	%r198, [%r298];
	add.s32 	%r199, %r198, %r197;
	min.s32 	%r200, %r199, %r310;
	bar.sync 	0;
	ld.shared.u32 	%r201, [%r297+-12];
	add.s32 	%r202, %r298, %r30;
	ld.shared.u32 	%r203, [%r202];
	add.s32 	%r204, %r203, %r201;
	min.s32 	%r205, %r204, %r200;
	bar.sync 	0;
	ld.shared.u32 	%r206, [%r297+-8];
	add.s32 	%r207, %r202, %r30;
	ld.shared.u32 	%r208, [%r207];
	add.s32 	%r209, %r208, %r206;
	min.s32 	%r210, %r209, %r205;
	bar.sync 	0;
	ld.shared.u32 	%r211, [%r297+-4];
	add.s32 	%r212, %r207, %r30;
	ld.shared.u32 	%r213, [%r212];
	add.s32 	%r214, %r213, %r211;
	min.s32 	%r215, %r214, %r210;
	bar.sync 	0;
	ld.shared.u32 	%r216, [%r297];
	add.s32 	%r217, %r212, %r30;
	ld.shared.u32 	%r218, [%r217];
	add.s32 	%r219, %r218, %r216;
	min.s32 	%r220, %r219, %r215;
	bar.sync 	0;
	ld.shared.u32 	%r221, [%r297+4];
	add.s32 	%r222, %r217, %r30;
	ld.shared.u32 	%r223, [%r222];
	add.s32 	%r224, %r223, %r221;
	min.s32 	%r225, %r224, %r220;
	bar.sync 	0;
	ld.shared.u32 	%r226, [%r297+8];
	add.s32 	%r227, %r222, %r30;
	ld.shared.u32 	%r228, [%r227];
	add.s32 	%r229, %r228, %r226;
	min.s32 	%r230, %r229, %r225;
	bar.sync 	0;
	ld.shared.u32 	%r231, [%r297+12];
	add.s32 	%r232, %r227, %r30;
	ld.shared.u32 	%r233, [%r232];
	add.s32 	%r234, %r233, %r231;
	min.s32 	%r310, %r234, %r230;
	bar.sync 	0;
	add.s32 	%r299, %r299, 8;
	add.s32 	%r298, %r298, %r28;
	add.s32 	%r297, %r297, 32;
	setp.ne.s32 	%p22, %r299, 0;
	@%p22 bra 	$L__BB2_22;
$L__BB2_23:
	setp.eq.s32 	%p23, %r24, 0;
	@%p23 bra 	$L__BB2_31;
	and.b32  	%r42, %r56, 3;
	setp.lt.u32 	%p24, %r24, 4;
	@%p24 bra 	$L__BB2_26;
	add.s32 	%r236, %r305, %r22;
	shl.b32 	%r237, %r236, 2;
	add.s32 	%r239, %r171, %r237;
	ld.shared.u32 	%r240, [%r239];
	mad.lo.s32 	%r241, %r305, %r56, %r3;
	shl.b32 	%r242, %r241, 2;
	add.s32 	%r243, %r21, %r242;
	ld.shared.u32 	%r244, [%r243];
	add.s32 	%r245, %r244, %r240;
	min.s32 	%r246, %r245, %r310;
	bar.sync 	0;
	ld.shared.u32 	%r247, [%r239+4];
	shl.b32 	%r248, %r56, 2;
	add.s32 	%r249, %r243, %r248;
	ld.shared.u32 	%r250, [%r249];
	add.s32 	%r251, %r250, %r247;
	min.s32 	%r252, %r251, %r246;
	bar.sync 	0;
	ld.shared.u32 	%r253, [%r239+8];
	add.s32 	%r254, %r249, %r248;
	ld.shared.u32 	%r255, [%r254];
	add.s32 	%r256, %r255, %r253;
	min.s32 	%r257, %r256, %r252;
	bar.sync 	0;
	ld.shared.u32 	%r258, [%r239+12];
	add.s32 	%r259, %r254, %r248;
	ld.shared.u32 	%r260, [%r259];
	add.s32 	%r261, %r260, %r258;
	min.s32 	%r310, %r261, %r257;
	bar.sync 	0;
	add.s32 	%r305, %r305, 4;
$L__BB2_26:
	setp.eq.s32 	%p25, %r42, 0;
	@%p25 bra 	$L__BB2_31;
	setp.eq.s32 	%p26, %r42, 1;
	@%p26 bra 	$L__BB2_29;
	add.s32 	%r263, %r305, %r22;
	shl.b32 	%r264, %r263, 2;
	add.s32 	%r266, %r171, %r264;
	ld.shared.u32 	%r267, [%r266];
	mad.lo.s32 	%r268, %r305, %r56, %r3;
	shl.b32 	%r269, %r268, 2;
	add.s32 	%r270, %r21, %r269;
	ld.shared.u32 	%r271, [%r270];
	add.s32 	%r272, %r271, %r267;
	min.s32 	%r273, %r272, %r310;
	bar.sync 	0;
	ld.shared.u32 	%r274, [%r266+4];
	shl.b32 	%r275, %r56, 2;
	add.s32 	%r276, %r270, %r275;
	ld.shared.u32 	%r277, [%r276];
	add.s32 	%r278, %r277, %r274;
	min.s32 	%r310, %r278, %r273;
	bar.sync 	0;
	add.s32 	%r305, %r305, 2;
$L__BB2_29:
	and.b32  	%r279, %r56, 1;
	setp.eq.b32 	%p27, %r279, 1;
	not.pred 	%p28, %p27;
	@%p28 bra 	$L__BB2_31;
	add.s32 	%r280, %r305, %r22;
	shl.b32 	%r281, %r280, 2;
	add.s32 	%r283, %r171, %r281;
	ld.shared.u32 	%r284, [%r283];
	mad.lo.s32 	%r285, %r305, %r56, %r3;
	shl.b32 	%r286, %r285, 2;
	add.s32 	%r287, %r21, %r286;
	ld.shared.u32 	%r288, [%r287];
	add.s32 	%r289, %r288, %r284;
	min.s32 	%r310, %r289, %r310;
	bar.sync 	0;
$L__BB2_31:
	st.global.u32 	[%rd7], %r310;
$L__BB2_32:
	ret;

}


// ===== COMPILED SASS (sm_100) =====

	.target	sm_100

	.elftype	@"ET_EXEC"


//--------------------- .note.nv.tkinfo           --------------------------
	.section	.note.nv.tkinfo,"",@"SHT_NOTE"
	.sectionflags	@"SHF_NOTE_NV_TKINFO"
	.tkinfo
        /*0018*/ 	.word	0x00000002
        /*0030*/ 	.string	""
        /*0030*/ 	.string	"ptxas"
        /*0030*/ 	.string	"Cuda compilation tools, release 13.0, V13.0.88"
        /*0030*/ 	.string	"Build cuda_13.0.r13.0/compiler.36424714_0"
        /*0030*/ 	.string	"-arch sm_100 -m 64 "



//--------------------- .note.nv.cuinfo           --------------------------
	.section	.note.nv.cuinfo,"",@"SHT_NOTE"
	.sectionflags	@"SHF_NOTE_NV_CUINFO"
        /*0018*/ 	.short	0x0002
        /*001a*/ 	.short	0x0064
        /*001c*/ 	.short	0x0082
	.zero		2


//--------------------- .nv.info                  --------------------------
	.section	.nv.info,"",@"SHT_CUDA_INFO"
	.align	4


	//----- nvinfo : EIATTR_REGCOUNT
	.align		4
        /*0000*/ 	.byte	0x04, 0x2f
        /*0002*/ 	.short	(.L_4 - .L_3)
	.align		4
.L_3:
        /*0004*/ 	.word	index@(_Z12floyd_phaseIiPiii)
        /*0008*/ 	.word	0x00000016


	//----- nvinfo : EIATTR_FRAME_SIZE
	.align		4
.L_4:
        /*000c*/ 	.byte	0x04, 0x11
        /*000e*/ 	.short	(.L_6 - .L_5)
	.align		4
.L_5:
        /*0010*/ 	.word	index@(_Z12floyd_phaseIiPiii)
        /*0014*/ 	.word	0x00000000


	//----- nvinfo : EIATTR_REGCOUNT
	.align		4
.L_6:
        /*0018*/ 	.byte	0x04, 0x2f
        /*001a*/ 	.short	(.L_8 - .L_7)
	.align		4
.L_7:
        /*001c*/ 	.word	index@(_Z13floyd_phaseIIiPiii)
        /*0020*/ 	.word	0x00000016


	//----- nvinfo : EIATTR_FRAME_SIZE
	.align		4
.L_8:
        /*0024*/ 	.byte	0x04, 0x11
        /*0026*/ 	.short	(.L_10 - .L_9)
	.align		4
.L_9:
        /*0028*/ 	.word	index@(_Z13floyd_phaseIIiPiii)
        /*002c*/ 	.word	0x00000000


	//----- nvinfo : EIATTR_REGCOUNT
	.align		4
.L_10:
        /*0030*/ 	.byte	0x04, 0x2f
        /*0032*/ 	.short	(.L_12 - .L_11)
	.align		4
.L_11:
        /*0034*/ 	.word	index@(_Z14floyd_phaseIIIiPiiiii)
        /*0038*/ 	.word	0x00000020


	//----- nvinfo : EIATTR_FRAME_SIZE
	.align		4
.L_12:
        /*003c*/ 	.byte	0x04, 0x11
        /*003e*/ 	.short	(.L_14 - .L_13)
	.align		4
.L_13:
        /*0040*/ 	.word	index@(_Z14floyd_phaseIIIiPiiiii)
        /*0044*/ 	.word	0x00000008


	//----- nvinfo : EIATTR_MIN_STACK_SIZE
	.align		4
.L_14:
        /*0048*/ 	.byte	0x04, 0x12
        /*004a*/ 	.short	(.L_16 - .L_15)
	.align		4
.L_15:
        /*004c*/ 	.word	index@(_Z14floyd_phaseIIIiPiiiii)
        /*0050*/ 	.word	0x00000008


	//----- nvinfo : EIATTR_MIN_STACK_SIZE
	.align		4
.L_16:
        /*0054*/ 	.byte	0x04, 0x12
        /*0056*/ 	.short	(.L_18 - .L_17)
	.align		4
.L_17:
        /*0058*/ 	.word	index@(_Z13floyd_phaseIIiPiii)
        /*005c*/ 	.word	0x00000000


	//----- nvinfo : EIATTR_MIN_STACK_SIZE
	.align		4
.L_18:
        /*0060*/ 	.byte	0x04, 0x12
        /*0062*/ 	.short	(.L_20 - .L_19)
	.align		4
.L_19:
        /*0064*/ 	.word	index@(_Z12floyd_phaseIiPiii)
        /*0068*/ 	.word	0x00000000
.L_20:


//--------------------- .nv.compat                --------------------------
	.section	.nv.compat,"",@"SHT_CUDA_COMPAT_INFO"
	.align	4
        /*0000*/ 	.byte	0x02, 0x09, 0x00, 0x00, 0x02, 0x02, 0x01, 0x00, 0x02, 0x05, 0x05, 0x00, 0x03, 0x07, 0x01, 0x01
        /*0010*/ 	.byte	0x02, 0x03, 0x00, 0x00, 0x02, 0x06, 0x01, 0x00, 0x04, 0x0b, 0x08, 0x00, 0x09, 0x00, 0x00, 0x00
        /*0020*/ 	.byte	0x00, 0x00, 0x00, 0x00


//--------------------- .nv.info._Z14floyd_phaseIIIiPiiiii --------------------------
	.section	.nv.info._Z14floyd_phaseIIIiPiiiii,"",@"SHT_CUDA_INFO"
	.sectionflags	@""
	.align	4


	//----- nvinfo : EIATTR_CUDA_API_VERSION
	.align		4
        /*0000*/ 	.byte	0x04, 0x37
        /*0002*/ 	.short	(.L_22 - .L_21)
.L_21:
        /*0004*/ 	.word	0x00000082


	//----- nvinfo : EIATTR_KPARAM_INFO
	.align		4
.L_22:
        /*0008*/ 	.byte	0x04, 0x17
        /*000a*/ 	.short	(.L_24 - .L_23)
.L_23:
        /*000c*/ 	.word	0x00000000
        /*0010*/ 	.short	0x0005
        /*0012*/ 	.short	0x001c
        /*0014*/ 	.byte	0x00, 0xf0, 0x11, 0x00


	//----- nvinfo : EIATTR_KPARAM_INFO
	.align		4
.L_24:
        /*0018*/ 	.byte	0x04, 0x17
        /*001a*/ 	.short	(.L_26 - .L_25)
.L_25:
        /*001c*/ 	.word	0x00000000
        /*0020*/ 	.short	0x0004
        /*0022*/ 	.short	0x0018
        /*0024*/ 	.byte	0x00, 0xf0, 0x11, 0x00


	//----- nvinfo : EIATTR_KPARAM_INFO
	.align		4
.L_26:
        /*0028*/ 	.byte	0x04, 0x17
        /*002a*/ 	.short	(.L_28 - .L_27)
.L_27:
        /*002c*/ 	.word	0x00000000
        /*0030*/ 	.short	0x0003
        /*0032*/ 	.short	0x0014
        /*0034*/ 	.byte	0x00, 0xf0, 0x11, 0x00


	//----- nvinfo : EIATTR_KPARAM_INFO
	.align		4
.L_28:
        /*0038*/ 	.byte	0x04, 0x17
        /*003a*/ 	.short	(.L_30 - .L_29)
.L_29:
        /*003c*/ 	.word	0x00000000
        /*0040*/ 	.short	0x0002
        /*0042*/ 	.short	0x0010
        /*0044*/ 	.byte	0x00, 0xf0, 0x11, 0x00


	//----- nvinfo : EIATTR_KPARAM_INFO
	.align		4
.L_30:
        /*0048*/ 	.byte	0x04, 0x17
        /*004a*/ 	.short	(.L_32 - .L_31)
.L_31:
        /*004c*/ 	.word	0x00000000
        /*0050*/ 	.short	0x0001
        /*0052*/ 	.short	0x0008
        /*0054*/ 	.byte	0x00, 0xf5, 0x21, 0x00


	//----- nvinfo : EIATTR_KPARAM_INFO
	.align		4
.L_32:
        /*0058*/ 	.byte	0x04, 0x17
        /*005a*/ 	.short	(.L_34 - .L_33)
.L_33:
        /*005c*/ 	.word	0x00000000
        /*0060*/ 	.short	0x0000
        /*0062*/ 	.short	0x0000
        /*0064*/ 	.byte	0x00, 0xf0, 0x11, 0x00


	//----- nvinfo : EIATTR_SPARSE_MMA_MASK
	.align		4
.L_34:
        /*0068*/ 	.byte	0x03, 0x50
        /*006a*/ 	.short	0x0000


	//----- nvinfo : EIATTR_MAXREG_COUNT
	.align		4
        /*006c*/ 	.byte	0x03, 0x1b
        /*006e*/ 	.short	0x00ff


	//----- nvinfo : EIATTR_NUM_BARRIERS
	.align		4
        /*0070*/ 	.byte	0x02, 0x4c
        /*0072*/ 	.byte	0x01
	.zero		1


	//----- nvinfo : EIATTR_EXTERNS
	.align		4
        /*0074*/ 	.byte	0x04, 0x0f
        /*0076*/ 	.short	(.L_36 - .L_35)


	//   ....[0]....
	.align		4
.L_35:
        /*0078*/ 	.word	index@(vprintf)


	//----- nvinfo : EIATTR_MERCURY_ISA_VERSION
	.align		4
.L_36:
        /*007c*/ 	.byte	0x03, 0x5f
        /*007e*/ 	.short	0x0101


	//----- nvinfo : EIATTR_VRC_CTA_INIT_COUNT
	.align		4
        /*0080*/ 	.byte	0x02, 0x4a
	.zero		1
	.zero		1


	//----- nvinfo : EIATTR_SYSCALL_OFFSETS
	.align		4
        /*0084*/ 	.byte	0x04, 0x46
        /*0086*/ 	.short	(.L_38 - .L_37)


	//   ....[0]....
.L_37:
        /*0088*/ 	.word	0x00000190


	//   ....[1]....
        /*008c*/ 	.word	0x00000400


	//   ....[2]....
        /*0090*/ 	.word	0x000004b0


	//   ....[3]....
        /*0094*/ 	.word	0x00000550


	//   ....[4]....
        /*0098*/ 	.word	0x000005f0


	//   ....[5]....
        /*009c*/ 	.word	0x00000690


	//   ....[6]....
        /*00a0*/ 	.word	0x00000730


	//   ....[7]....
        /*00a4*/ 	.word	0x000007d0


	//   ....[8]....
        /*00a8*/ 	.word	0x00000870


	//   ....[9]....
        /*00ac*/ 	.word	0x00000910


	//   ....[10]....
        /*00b0*/ 	.word	0x000009b0


	//   ....[11]....
        /*00b4*/ 	.word	0x00000a50


	//   ....[12]....
        /*00b8*/ 	.word	0x00000af0


	//   ....[13]....
        /*00bc*/ 	.word	0x00000b90


	//   ....[14]....
        /*00c0*/ 	.word	0x00000c30


	//   ....[15]....
        /*00c4*/ 	.word	0x00000cd0


	//   ....[16]....
        /*00c8*/ 	.word	0x00000d70


	//   ....[17]....
        /*00cc*/ 	.word	0x00000f10


	//   ....[18]....
        /*00d0*/ 	.word	0x00001010


	//   ....[19]....
        /*00d4*/ 	.word	0x000010b0


	//   ....[20]....
        /*00d8*/ 	.word	0x00001150


	//   ....[21]....
        /*00dc*/ 	.word	0x000011f0


	//   ....[22]....
        /*00e0*/ 	.word	0x00001290


	//   ....[23]....
        /*00e4*/ 	.word	0x00001330


	//   ....[24]....
        /*00e8*/ 	.word	0x000013d0


	//   ....[25]....
        /*00ec*/ 	.word	0x00001520


	//   ....[26]....
        /*00f0*/ 	.word	0x00001620


	//   ....[27]....
        /*00f4*/ 	.word	0x000016c0


	//   ....[28]....
        /*00f8*/ 	.word	0x00001760


	//   ....[29]....
        /*00fc*/ 	.word	0x000018a0


	//   ....[30]....
        /*0100*/ 	.word	0x000019e0


	//   ....[31]....
        /*0104*/ 	.word	0x00001aa0


	//   ....[32]....
        /*0108*/ 	.word	0x00001b20


	//   ....[33]....
        /*010c*/ 	.word	0x00001bd0


	//----- nvinfo : EIATTR_EXIT_INSTR_OFFSETS
	.align		4
.L_38:
        /*0110*/ 	.byte	0x04, 0x1c
        /*0112*/ 	.short	(.L_40 - .L_39)


	//   ....[0]....
.L_39:
        /*0114*/ 	.word	0x00001c50


	//   ....[1]....
        /*0118*/ 	.word	0x000025a0


	//----- nvinfo : EIATTR_CRS_STACK_SIZE
	.align		4
.L_40:
        /*011c*/ 	.byte	0x04, 0x1e
        /*011e*/ 	.short	(.L_42 - .L_41)
.L_41:
        /*0120*/ 	.word	0x00000000


	//----- nvinfo : EIATTR_CBANK_PARAM_SIZE
	.align		4
.L_42:
        /*0124*/ 	.byte	0x03, 0x19
        /*0126*/ 	.short	0x0020


	//----- nvinfo : EIATTR_PARAM_CBANK
	.align		4
        /*0128*/ 	.byte	0x04, 0x0a
        /*012a*/ 	.short	(.L_44 - .L_43)
	.align		4
.L_43:
        /*012c*/ 	.word	index@(.nv.constant0._Z14floyd_phaseIIIiPiiiii)
        /*0130*/ 	.short	0x0380
        /*0132*/ 	.short	0x0020


	//----- nvinfo : EIATTR_SW_WAR
	.align		4
.L_44:
        /*0134*/ 	.byte	0x04, 0x36
        /*0136*/ 	.short	(.L_46 - .L_45)
.L_45:
        /*0138*/ 	.word	0x00000008
.L_46:


//--------------------- .nv.info._Z13floyd_phaseIIiPiii --------------------------
	.section	.nv.info._Z13floyd_phaseIIiPiii,"",@"SHT_CUDA_INFO"
	.sectionflags	@""
	.align	4


	//----- nvinfo : EIATTR_CUDA_API_VERSION
	.align		4
        /*0000*/ 	.byte	0x04, 0x37
        /*0002*/ 	.short	(.L_48 - .L_47)
.L_47:
        /*0004*/ 	.word	0x00000082


	//----- nvinfo : EIATTR_KPARAM_INFO
	.align		4
.L_48:
        /*0008*/ 	.byte	0x04, 0x17
        /*000a*/ 	.short	(.L_50 - .L_49)
.L_49:
        /*000c*/ 	.word	0x00000000
        /*0010*/ 	.short	0x0003
        /*0012*/ 	.short	0x0014
        /*0014*/ 	.byte	0x00, 0xf0, 0x11, 0x00


	//----- nvinfo : EIATTR_KPARAM_INFO
	.align		4
.L_50:
        /*0018*/ 	.byte	0x04, 0x17
        /*001a*/ 	.short	(.L_52 - .L_51)
.L_51:
        /*001c*/ 	.word	0x00000000
        /*0020*/ 	.short	0x0002
        /*0022*/ 	.short	0x0010
        /*0024*/ 	.byte	0x00, 0xf0, 0x11, 0x00


	//----- nvinfo : EIATTR_KPARAM_INFO
	.align		4
.L_52:
        /*0028*/ 	.byte	0x04, 0x17
        /*002a*/ 	.short	(.L_54 - .L_53)
.L_53:
        /*002c*/ 	.word	0x00000000
        /*0030*/ 	.short	0x0001
        /*0032*/ 	.short	0x0008
        /*0034*/ 	.byte	0x00, 0xf5, 0x21, 0x00


	//----- nvinfo : EIATTR_KPARAM_INFO
	.align		4
.L_54:
        /*0038*/ 	.byte	0x04, 0x17
        /*003a*/ 	.short	(.L_56 - .L_55)
.L_55:
        /*003c*/ 	.word	0x00000000
        /*0040*/ 	.short	0x0000
        /*0042*/ 	.short	0x0000
        /*0044*/ 	.byte	0x00, 0xf0, 0x11, 0x00


	//----- nvinfo : EIATTR_SPARSE_MMA_MASK
	.align		4
.L_56:
        /*0048*/ 	.byte	0x03, 0x50
        /*004a*/ 	.short	0x0000


	//----- nvinfo : EIATTR_MAXREG_COUNT
	.align		4
        /*004c*/ 	.byte	0x03, 0x1b
        /*004e*/ 	.short	0x00ff


	//----- nvinfo : EIATTR_NUM_BARRIERS
	.align		4
        /*0050*/ 	.byte	0x02, 0x4c
        /*0052*/ 	.byte	0x01
	.zero		1


	//----- nvinfo : EIATTR_MERCURY_ISA_VERSION
	.align		4
        /*0054*/ 	.byte	0x03, 0x5f
        /*0056*/ 	.short	0x0101


	//----- nvinfo : EIATTR_VRC_CTA_INIT_COUNT
	.align		4
        /*0058*/ 	.byte	0x02, 0x4a
	.zero		1
	.zero		1


	//----- nvinfo : EIATTR_EXIT_INSTR_OFFSETS
	.align		4
        /*005c*/ 	.byte	0x04, 0x1c
        /*005e*/ 	.short	(.L_58 - .L_57)


	//   ....[0]....
.L_57:
        /*0060*/ 	.word	0x00000040


	//   ....[1]....
        /*0064*/ 	.word	0x000008f0


	//   ....[2]....
        /*0068*/ 	.word	0x00000e20


	//----- nvinfo : EIATTR_CBANK_PARAM_SIZE
	.align		4
.L_58:
        /*006c*/ 	.byte	0x03, 0x19
        /*006e*/ 	.short	0x0018


	//----- nvinfo : EIATTR_PARAM_CBANK
	.align		4
        /*0070*/ 	.byte	0x04, 0x0a
        /*0072*/ 	.short	(.L_60 - .L_59)
	.align		4
.L_59:
        /*0074*/ 	.word	index@(.nv.constant0._Z13floyd_phaseIIiPiii)
        /*0078*/ 	.short	0x0380
        /*007a*/ 	.short	0x0018


	//----- nvinfo : EIATTR_SW_WAR
	.align		4
.L_60:
        /*007c*/ 	.byte	0x04, 0x36
        /*007e*/ 	.short	(.L_62 - .L_61)
.L_61:
        /*0080*/ 	.word	0x00000008
.L_62:


//--------------------- .nv.info._Z12floyd_phaseIiPiii --------------------------
	.section	.nv.info._Z12floyd_phaseIiPiii,"",@"SHT_CUDA_INFO"
	.sectionflags	@""
	.align	4


	//----- nvinfo : EIATTR_CUDA_API_VERSION
	.align		4
        /*0000*/ 	.byte	0x04, 0x37
        /*0002*/ 	.short	(.L_64 - .L_63)
.L_63:
        /*0004*/ 	.word	0x00000082


	//----- nvinfo : EIATTR_KPARAM_INFO
	.align		4
.L_64:
        /*0008*/ 	.byte	0x04, 0x17
        /*000a*/ 	.short	(.L_66 - .L_65)
.L_65:
        /*000c*/ 	.word	0x00000000
        /*0010*/ 	.short	0x0003
        /*0012*/ 	.short	0x0014
        /*0014*/ 	.byte	0x00, 0xf0, 0x11, 0x00


	//----- nvinfo : EIATTR_KPARAM_INFO
	.align		4
.L_66:
        /*0018*/ 	.byte	0x04, 0x17
        /*001a*/ 	.short	(.L_68 - .L_67)
.L_67:
        /*001c*/ 	.word	0x00000000
        /*0020*/ 	.short	0x0002
        /*0022*/ 	.short	0x0010
        /*0024*/ 	.byte	0x00, 0xf0, 0x11, 0x00


	//----- nvinfo : EIATTR_KPARAM_INFO
	.align		4
.L_68:
        /*0028*/ 	.byte	0x04, 0x17
        /*002a*/ 	.short	(.L_70 - .L_69)
.L_69:
        /*002c*/ 	.word	0x00000000
        /*0030*/ 	.short	0x0001
        /*0032*/ 	.short	0x0008
        /*0034*/ 	.byte	0x00, 0xf5, 0x21, 0x00


	//----- nvinfo : EIATTR_KPARAM_INFO
	.align		4
.L_70:
        /*0038*/ 	.byte	0x04, 0x17
        /*003a*/ 	.short	(.L_72 - .L_71)
.L_71:
        /*003c*/ 	.word	0x00000000
        /*0040*/ 	.short	0x0000
        /*0042*/ 	.short	0x0000
        /*0044*/ 	.byte	0x00, 0xf0, 0x11, 0x00


	//----- nvinfo : EIATTR_SPARSE_MMA_MASK
	.align		4
.L_72:
        /*0048*/ 	.byte	0x03, 0x50
        /*004a*/ 	.short	0x0000


	//----- nvinfo : EIATTR_MAXREG_COUNT
	.align		4
        /*004c*/ 	.byte	0x03, 0x1b
        /*004e*/ 	.short	0x00ff


	//----- nvinfo : EIATTR_NUM_BARRIERS
	.align		4
        /*0050*/ 	.byte	0x02, 0x4c
        /*0052*/ 	.byte	0x01
	.zero		1


	//----- nvinfo : EIATTR_MERCURY_ISA_VERSION
	.align		4
        /*0054*/ 	.byte	0x03, 0x5f
        /*0056*/ 	.short	0x0101


	//----- nvinfo : EIATTR_VRC_CTA_INIT_COUNT
	.align		4
        /*0058*/ 	.byte	0x02, 0x4a
	.zero		1
	.zero		1


	//----- nvinfo : EIATTR_EXIT_INSTR_OFFSETS
	.align		4
        /*005c*/ 	.byte	0x04, 0x1c
        /*005e*/ 	.short	(.L_74 - .L_73)


	//   ....[0]....
.L_73:
        /*0060*/ 	.word	0x000005c0


	//----- nvinfo : EIATTR_CBANK_PARAM_SIZE
	.align		4
.L_74:
        /*0064*/ 	.byte	0x03, 0x19
        /*0066*/ 	.short	0x0018


	//----- nvinfo : EIATTR_PARAM_CBANK
	.align		4
        /*0068*/ 	.byte	0x04, 0x0a
        /*006a*/ 	.short	(.L_76 - .L_75)
	.align		4
.L_75:
        /*006c*/ 	.word	index@(.nv.constant0._Z12floyd_phaseIiPiii)
        /*0070*/ 	.short	0x0380
        /*0072*/ 	.short	0x0018


	//----- nvinfo : EIATTR_SW_WAR
	.align		4
.L_76:
        /*0074*/ 	.byte	0x04, 0x36
        /*0076*/ 	.short	(.L_78 - .L_77)
.L_77:
        /*0078*/ 	.word	0x00000008
.L_78:


//--------------------- .nv.callgraph             --------------------------
	.section	.nv.callgraph,"",@"SHT_CUDA_CALLGRAPH"
	.align	4
	.sectionentsize	8
	.align		4
        /*0000*/ 	.word	0x00000000
	.align		4
        /*0004*/ 	.word	0xffffffff
	.align		4
        /*0008*/ 	.word	index@(_Z14floyd_phaseIIIiPiiiii)
	.align		4
        /*000c*/ 	.word	index@(vprintf)
	.align		4
        /*0010*/ 	.word	0x00000000
	.align		4
        /*0014*/ 	.word	0xfffffffe
	.align		4
        /*0018*/ 	.word	0x00000000
	.align		4
        /*001c*/ 	.word	0xfffffffd
	.align		4
        /*0020*/ 	.word	0x00000000
	.align		4
        /*0024*/ 	.word	0xfffffffc


//--------------------- .nv.constant4             --------------------------
	.section	.nv.constant4,"a",@progbits
	.align	8
	.align		8
.nv.constant4:
        /*0000*/ 	.dword	vprintf
	.align		8
        /*0008*/ 	.dword	$str
	.align		8
        /*0010*/ 	.dword	$str$1
	.align		8
        /*0018*/ 	.dword	$str$2


//--------------------- .text._Z14floyd_phaseIIIiPiiiii --------------------------
	.section	.text._Z14floyd_phaseIIIiPiiiii,"ax",@progbits
	.align	128
        .global         _Z14floyd_phaseIIIiPiiiii
        .type           _Z14floyd_phaseIIIiPiiiii,@function
        .size           _Z14floyd_phaseIIIiPiiiii,(.L_x_62 - _Z14floyd_phaseIIIiPiiiii)
        .other          _Z14floyd_phaseIIIiPiiiii,@"STO_CUDA_ENTRY STV_DEFAULT"
_Z14floyd_phaseIIIiPiiiii:
.text._Z14floyd_phaseIIIiPiiiii:
[----:B------:R-:W0:Y:S01]  /*0000*/  LDC R1, c[0x0][0x37c] ;  /* 0x0000df00ff017b82 */ /* 0x000e220000000800 */
[----:B------:R-:W1:Y:S07]  /*0010*/  S2R R24, SR_CTAID.Y ;  /* 0x0000000000187919 */ /* 0x000e6e0000002600 */
[----:B------:R-:W1:Y:S01]  /*0020*/  S2UR UR38, SR_CTAID.X ;  /* 0x00000000002679c3 */ /* 0x000e620000002500 */
[----:B------:R-:W2:Y:S01]  /*0030*/  LDCU UR4, c[0x0][0x2f8] ;  /* 0x00005f00ff0477ac */ /* 0x000ea20008000800 */
[----:B0-----:R-:W-:Y:S01]  /*0040*/  VIADD R1, R1, 0xfffffff8 ;  /* 0xfffffff801017836 */ /* 0x001fe20000000000 */
[----:B------:R-:W1:Y:S01]  /*0050*/  S2R R3, SR_TID.X ;  /* 0x0000000000037919 */ /* 0x000e620000002100 */
[----:B------:R-:W-:Y:S01]  /*0060*/  BSSY.RECONVERGENT B8, `(.L_x_0) ;  /* 0x00001b8000087945 */ /* 0x000fe20003800200 */
[----:B------:R-:W0:Y:S01]  /*0070*/  LDCU UR5, c[0x0][0x2fc] ;  /* 0x00005f80ff0577ac */ /* 0x000e220008000800 */
[----:B------:R-:W3:Y:S01]  /*0080*/  S2R R5, SR_TID.Y ;  /* 0x0000000000057919 */ /* 0x000ee20000002200 */
[----:B------:R-:W4:Y:S01]  /*0090*/  LDCU.64 UR36, c[0x0][0x358] ;  /* 0x00006b00ff2477ac */ /* 0x000f220008000a00 */
[----:B--2---:R-:W-:-:S05]  /*00a0*/  IADD3 R18, P1, PT, R1, UR4, RZ ;  /* 0x0000000401127c10 */ /* 0x004fca000ff3e0ff */
[----:B0-----:R-:W-:Y:S01]  /*00b0*/  IMAD.X R17, RZ, RZ, UR5, P1 ;  /* 0x00000005ff117e24 */ /* 0x001fe200088e06ff */
[----:B-1----:R-:W-:-:S04]  /*00c0*/  LOP3.LUT R0, R3, UR38, R24, 0xfe, !PT ;  /* 0x0000002603007c12 */ /* 0x002fc8000f8efe18 */
[----:B---3--:R-:W-:-:S13]  /*00d0*/  LOP3.LUT P0, RZ, R0, R5, RZ, 0xfc, !PT ;  /* 0x0000000500ff7212 */ /* 0x008fda000780fcff */
[----:B----4-:R-:W-:Y:S05]  /*00e0*/  @P0 BRA `(.L_x_1) ;  /* 0x0000001800bc0947 */ /* 0x010fea0003800000 */
[----:B------:R-:W0:Y:S01]  /*00f0*/  LDC R8, c[0x0][0x380] ;  /* 0x0000e000ff087b82 */ /* 0x000e220000000800 */
[----:B------:R-:W-:Y:S01]  /*0100*/  MOV R0, 0x0 ;  /* 0x0000000000007802 */ /* 0x000fe20000000f00 */
[----:B------:R-:W1:Y:S01]  /*0110*/  LDCU.64 UR4, c[0x4][0x8] ;  /* 0x01000100ff0477ac */ /* 0x000e620008000a00 */
[----:B------:R-:W-:Y:S02]  /*0120*/  IMAD.MOV.U32 R6, RZ, RZ, R18 ;  /* 0x000000ffff067224 */ /* 0x000fe400078e0012 */
[----:B------:R-:W-:-:S03]  /*0130*/  IMAD.MOV.U32 R7, RZ, RZ, R17 ;  /* 0x000000ffff077224 */ /* 0x000fc600078e0011 */
[----:B------:R2:W3:Y:S01]  /*0140*/  LDC.64 R2, c[0x4][R0] ;  /* 0x0100000000027b82 */ /* 0x0004e20000000a00 */
[----:B-1----:R-:W-:Y:S01]  /*0150*/  IMAD.U32 R4, RZ, RZ, UR4 ;  /* 0x00000004ff047e24 */ /* 0x002fe2000f8e00ff */
[----:B------:R-:W-:Y:S01]  /*0160*/  MOV R5, UR5 ;  /* 0x0000000500057c02 */ /* 0x000fe20008000f00 */
[----:B0-----:R2:W-:Y:S06]  /*0170*/  STL [R1], R8 ;  /* 0x0000000801007387 */ /* 0x0015ec0000100800 */
[----:B------:R-:W-:-:S07]  /*0180*/  LEPC R20, `(.L_x_2) ;  /* 0x000000001014794e */ /* 0x000fce0000000000 */
[----:B--23--:R-:W-:Y:S05]  /*0190*/  CALL.ABS.NOINC R2 ;  /* 0x0000000002007343 */ /* 0x00cfea0003c00000 */
.L_x_2:
[----:B------:R-:W0:Y:S02]  /*01a0*/  LDCU UR4, c[0x0][0x394] ;  /* 0x00007280ff0477ac */ /* 0x000e240008000800 */
[----:B0-----:R-:W-:-:S09]  /*01b0*/  UISETP.GE.AND UP0, UPT, UR4, 0x1, UPT ;  /* 0x000000010400788c */ /* 0x001fd2000bf06270 */
[----:B------:R-:W-:Y:S05]  /*01c0*/  BRA.U !UP0, `(.L_x_3) ;  /* 0x0000001908647547 */ /* 0x000fea000b800000 */
[----:B------:R-:W-:Y:S01]  /*01d0*/  BSSY.RECONVERGENT B7, `(.L_x_3) ;  /* 0x0000198000077945 */ /* 0x000fe20003800200 */
[----:B------:R-:W-:-:S07]  /*01e0*/  IMAD.MOV.U32 R22, RZ, RZ, RZ ;  /* 0x000000ffff167224 */ /* 0x000fce00078e00ff */
.L_x_40:
[----:B------:R-:W0:Y:S01]  /*01f0*/  LDCU UR4, c[0x0][0x394] ;  /* 0x00007280ff0477ac */ /* 0x000e220008000800 */
[----:B------:R-:W-:Y:S01]  /*0200*/  IMAD.MOV.U32 R16, RZ, RZ, RZ ;  /* 0x000000ffff107224 */ /* 0x000fe200078e00ff */
[----:B0-----:R-:W-:Y:S02]  /*0210*/  UISETP.GE.U32.AND UP0, UPT, UR4, 0x10, UPT ;  /* 0x000000100400788c */ /* 0x001fe4000bf06070 */
[C---:B------:R-:W-:Y:S01]  /*0220*/  IMAD R23, R22.reuse, UR4, RZ ;  /* 0x0000000416177c24 */ /* 0x040fe2000f8e02ff */
[----:B------:R-:W-:-:S04]  /*0230*/  IADD3 R22, PT, PT, R22, 0x1, RZ ;  /* 0x0000000116167810 */ /* 0x000fc80007ffe0ff */
[----:B------:R-:W-:-:S04]  /*0240*/  ISETP.NE.AND P0, PT, R22, UR4, PT ;  /* 0x0000000416007c0c */ /* 0x000fc8000bf05270 */
[----:B------:R-:W-:Y:S01]  /*0250*/  P2R R26, PR, RZ, 0x1 ;  /* 0x00000001ff1a7803 */ /* 0x000fe20000000000 */
[----:B------:R-:W-:Y:S08]  /*0260*/  BRA.U !UP0, `(.L_x_4) ;  /* 0x0000000908d87547 */ /* 0x000ff0000b800000 */
[----:B------:R-:W0:Y:S01]  /*0270*/  LDC.64 R2, c[0x0][0x388] ;  /* 0x0000e200ff027b82 */ /* 0x000e220000000a00 */
[----:B------:R-:W1:Y:S01]  /*0280*/  LDCU UR4, c[0x0][0x394] ;  /* 0x00007280ff0477ac */ /* 0x000e620008000800 */
[----:B------:R-:W-:Y:S01]  /*0290*/  BSSY.RECONVERGENT B6, `(.L_x_4) ;  /* 0x00000b3000067945 */ /* 0x000fe20003800200 */
[----:B-1----:R-:W-:-:S04]  /*02a0*/  ULOP3.LUT UR4, UR4, 0x7ffffff0, URZ, 0xc0, !UPT ;  /* 0x7ffffff004047892 */ /* 0x002fc8000f8ec0ff */
[----:B------:R-:W-:Y:S01]  /*02b0*/  UIADD3 UR4, UPT, UPT, -UR4, URZ, URZ ;  /* 0x000000ff04047290 */ /* 0x000fe2000fffe1ff */
[----:B0-----:R-:W-:-:S03]  /*02c0*/  IMAD.WIDE.U32 R2, R23, 0x4, R2 ;  /* 0x0000000417027825 */ /* 0x001fc600078e0002 */
[----:B------:R-:W-:Y:S02]  /*02d0*/  IADD3 R28, P0, PT, R2, 0x20, RZ ;  /* 0x00000020021c7810 */ /* 0x000fe40007f1e0ff */
[----:B------:R-:W-:-:S03]  /*02e0*/  IMAD.U32 R2, RZ, RZ, UR4 ;  /* 0x00000004ff027e24 */ /* 0x000fc6000f8e00ff */
[----:B------:R-:W-:-:S08]  /*02f0*/  IMAD.X R29, RZ, RZ, R3, P0 ;  /* 0x000000ffff1d7224 */ /* 0x000fd000000e0603 */
.L_x_21:
[----:B------:R-:W2:Y:S01]  /*0300*/  LDG.E R0, desc[UR36][R28.64+-0x20] ;  /* 0xffffe0241c007981 */ /* 0x000ea2000c1e1900 */
[----:B------:R-:W-:Y:S01]  /*0310*/  MOV R8, 0x0 ;  /* 0x0000000000087802 */ /* 0x000fe20000000f00 */
[----:B------:R-:W0:Y:S01]  /*0320*/  LDCU UR4, c[0x0][0x394] ;  /* 0x00007280ff0477ac */ /* 0x000e220008000800 */
[----:B------:R-:W-:Y:S01]  /*0330*/  IADD3 R2, PT, PT, R2, 0x10, RZ ;  /* 0x0000001002027810 */ /* 0x000fe20007ffe0ff */
[----:B------:R-:W-:Y:S01]  /*0340*/  IMAD.MOV.U32 R6, RZ, RZ, R18 ;  /* 0x000000ffff067224 */ /* 0x000fe200078e0012 */
[----:B------:R-:W-:Y:S01]  /*0350*/  MOV R7, R17 ;  /* 0x0000001100077202 */ /* 0x000fe20000000f00 */
[----:B------:R-:W1:Y:S01]  /*0360*/  LDCU.64 UR6, c[0x4][0x10] ;  /* 0x01000200ff0677ac */ /* 0x000e620008000a00 */
[----:B------:R-:W3:Y:S01]  /*0370*/  LDC.64 R8, c[0x4][R8] ;  /* 0x0100000008087b82 */ /* 0x000ee20000000a00 */
[----:B------:R-:W-:-:S04]  /*0380*/  ISETP.NE.AND P0, PT, R2, RZ, PT ;  /* 0x000000ff0200720c */ /* 0x000fc80003f05270 */
[----:B------:R-:W-:Y:S01]  /*0390*/  P2R R25, PR, RZ, 0x1 ;  /* 0x00000001ff197803 */ /* 0x000fe20000000000 */
[----:B0-----:R-:W-:Y:S01]  /*03a0*/  ULOP3.LUT UR4, UR4, 0x7ffffff0, URZ, 0xc0, !UPT ;  /* 0x7ffffff004047892 */ /* 0x001fe2000f8ec0ff */
[----:B-1----:R-:W-:Y:S02]  /*03b0*/  IMAD.U32 R4, RZ, RZ, UR6 ;  /* 0x00000006ff047e24 */ /* 0x002fe4000f8e00ff */
[----:B------:R-:W-:-:S03]  /*03c0*/  IMAD.U32 R5, RZ, RZ, UR7 ;  /* 0x00000007ff057e24 */ /* 0x000fc6000f8e00ff */
[----:B------:R-:W-:Y:S01]  /*03d0*/  IMAD.U32 R16, RZ, RZ, UR4 ;  /* 0x00000004ff107e24 */ /* 0x000fe2000f8e00ff */
[----:B--23--:R0:W-:Y:S06]  /*03e0*/  STL [R1], R0 ;  /* 0x0000000001007387 */ /* 0x00c1ec0000100800 */
[----:B------:R-:W-:-:S07]  /*03f0*/  LEPC R20, `(.L_x_5) ;  /* 0x000000001014794e */ /* 0x000fce0000000000 */
[----:B0-----:R-:W-:Y:S05]  /*0400*/  CALL.ABS.NOINC R8 ;  /* 0x0000000008007343 */ /* 0x001fea0003c00000 */
.L_x_5:
[----:B------:R-:W2:Y:S01]  /*0410*/  LDG.E R0, desc[UR36][R28.64+-0x1c] ;  /* 0xffffe4241c007981 */ /* 0x000ea2000c1e1900 */
[----:B------:R-:W-:Y:S01]  /*0420*/  MOV R19, 0x0 ;  /* 0x0000000000137802 */ /* 0x000fe20000000f00 */
[----:B------:R-:W0:Y:S01]  /*0430*/  LDCU.64 UR4, c[0x4][0x10] ;  /* 0x01000200ff0477ac */ /* 0x000e220008000a00 */
[----:B------:R-:W-:Y:S01]  /*0440*/  MOV R6, R18 ;  /* 0x0000001200067202 */ /* 0x000fe20000000f00 */
[----:B------:R-:W-:Y:S01]  /*0450*/  IMAD.MOV.U32 R7, RZ, RZ, R17 ;  /* 0x000000ffff077224 */ /* 0x000fe200078e0011 */
[----:B------:R1:W3:Y:S01]  /*0460*/  LDC.64 R8, c[0x4][R19] ;  /* 0x0100000013087b82 */ /* 0x0002e20000000a00 */
[----:B0-----:R-:W-:Y:S02]  /*0470*/  IMAD.U32 R4, RZ, RZ, UR4 ;  /* 0x00000004ff047e24 */ /* 0x001fe4000f8e00ff */
[----:B------:R-:W-:Y:S01]  /*0480*/  IMAD.U32 R5, RZ, RZ, UR5 ;  /* 0x00000005ff057e24 */ /* 0x000fe2000f8e00ff */
[----:B--23--:R1:W-:Y:S06]  /*0490*/  STL [R1], R0 ;  /* 0x0000000001007387 */ /* 0x00c3ec0000100800 */
[----:B------:R-:W-:-:S07]  /*04a0*/  LEPC R20, `(.L_x_6) ;  /* 0x000000001014794e */ /* 0x000fce0000000000 */
[----:B-1----:R-:W-:Y:S05]  /*04b0*/  CALL.ABS.NOINC R8 ;  /* 0x0000000008007343 */ /* 0x002fea0003c00000 */
.L_x_6:
[----:B------:R-:W2:Y:S01]  /*04c0*/  LDG.E R0, desc[UR36][R28.64+-0x18] ;  /* 0xffffe8241c007981 */ /* 0x000ea2000c1e1900 */
[----:B------:R0:W1:Y:S01]  /*04d0*/  LDC.64 R8, c[0x4][R19] ;  /* 0x0100000013087b82 */ /* 0x0000620000000a00 */
[----:B------:R-:W3:Y:S01]  /*04e0*/  LDCU.64 UR4, c[0x4][0x10] ;  /* 0x01000200ff0477ac */ /* 0x000ee20008000a00 */
[----:B------:R-:W-:Y:S01]  /*04f0*/  MOV R6, R18 ;  /* 0x0000001200067202 */ /* 0x000fe20000000f00 */
[----:B------:R-:W-:Y:S02]  /*0500*/  IMAD.MOV.U32 R7, RZ, RZ, R17 ;  /* 0x000000ffff077224 */ /* 0x000fe400078e0011 */
[----:B---3--:R-:W-:Y:S02]  /*0510*/  IMAD.U32 R4, RZ, RZ, UR4 ;  /* 0x00000004ff047e24 */ /* 0x008fe4000f8e00ff */
[----:B------:R-:W-:Y:S01]  /*0520*/  IMAD.U32 R5, RZ, RZ, UR5 ;  /* 0x00000005ff057e24 */ /* 0x000fe2000f8e00ff */
[----:B-12---:R0:W-:Y:S06]  /*0530*/  STL [R1], R0 ;  /* 0x0000000001007387 */ /* 0x0061ec0000100800 */
[----:B------:R-:W-:-:S07]  /*0540*/  LEPC R20, `(.L_x_7) ;  /* 0x000000001014794e */ /* 0x000fce0000000000 */
[----:B0-----:R-:W-:Y:S05]  /*0550*/  CALL.ABS.NOINC R8 ;  /* 0x0000000008007343 */ /* 0x001fea0003c00000 */
.L_x_7:
        /* <DEDUP_REMOVED lines=10> */
.L_x_8:
        /* <DEDUP_REMOVED lines=10> */
.L_x_9:
        /* <DEDUP_REMOVED lines=10> */
.L_x_10:
        /* <DEDUP_REMOVED lines=10> */
.L_x_11:
        /* <DEDUP_REMOVED lines=10> */
.L_x_12:
        /* <DEDUP_REMOVED lines=10> */
.L_x_13:
        /* <DEDUP_REMOVED lines=10> */
.L_x_14:
        /* <DEDUP_REMOVED lines=10> */
.L_x_15:
        /* <DEDUP_REMOVED lines=10> */
.L_x_16:
        /* <DEDUP_REMOVED lines=10> */
.L_x_17:
        /* <DEDUP_REMOVED lines=10> */
.L_x_18:
        /* <DEDUP_REMOVED lines=10> */
.L_x_19:
        /* <DEDUP_REMOVED lines=10> */
.L_x_20:
[----:B------:R-:W-:Y:S02]  /*0d80*/  ISETP.NE.AND P6, PT, R25, RZ, PT ;  /* 0x000000ff1900720c */ /* 0x000fe40003fc5270 */
[----:B------:R-:W-:-:S05]  /*0d90*/  IADD3 R28, P0, PT, R28, 0x40, RZ ;  /* 0x000000401c1c7810 */ /* 0x000fca0007f1e0ff */
[----:B------:R-:W-:-:S06]  /*0da0*/  IMAD.X R29, RZ, RZ, R29, P0 ;  /* 0x000000ffff1d7224 */ /* 0x000fcc00000e061d */
[----:B------:R-:W-:Y:S05]  /*0db0*/  @P6 BRA `(.L_x_21) ;  /* 0xfffffff400506947 */ /* 0x000fea000383ffff */
[----:B------:R-:W-:Y:S05]  /*0dc0*/  BSYNC.RECONVERGENT B6 ;  /* 0x0000000000067941 */ /* 0x000fea0003800200 */
.L_x_4:
[----:B------:R-:W0:Y:S02]  /*0dd0*/  LDC R2, c[0x0][0x394] ;  /* 0x0000e500ff027b82 */ /* 0x000e240000000800 */
[----:B0-----:R-:W-:-:S04]  /*0de0*/  LOP3.LUT R0, R2, 0xf, RZ, 0xc0, !PT ;  /* 0x0000000f02007812 */ /* 0x001fc800078ec0ff */
[----:B------:R-:W-:-:S13]  /*0df0*/  ISETP.NE.AND P0, PT, R0, RZ, PT ;  /* 0x000000ff0000720c */ /* 0x000fda0003f05270 */
[----:B------:R-:W-:Y:S05]  /*0e00*/  @!P0 BRA `(.L_x_22) ;  /* 0x0000000c00288947 */ /* 0x000fea0003800000 */
[----:B------:R-:W-:-:S05]  /*0e10*/  VIADD R0, R0, 0xffffffff ;  /* 0xffffffff00007836 */ /* 0x000fca0000000000 */
[----:B------:R-:W-:-:S13]  /*0e20*/  ISETP.GE.U32.AND P0, PT, R0, 0x7, PT ;  /* 0x000000070000780c */ /* 0x000fda0003f06070 */
[----:B------:R-:W-:Y:S05]  /*0e30*/  @!P0 BRA `(.L_x_23) ;  /* 0x00000004006c8947 */ /* 0x000fea0003800000 */
[----:B------:R-:W0:Y:S01]  /*0e40*/  LDC.64 R10, c[0x0][0x388] ;  /* 0x0000e200ff0a7b82 */ /* 0x000e220000000a00 */
[----:B------:R-:W-:Y:S01]  /*0e50*/  IADD3 R3, PT, PT, R23, R16, RZ ;  /* 0x0000001017037210 */ /* 0x000fe20007ffe0ff */
[----:B------:R-:W1:Y:S04]  /*0e60*/  LDCU.64 UR4, c[0x4][0x10] ;  /* 0x01000200ff0477ac */ /* 0x000e680008000a00 */
[----:B0-----:R-:W-:-:S06]  /*0e70*/  IMAD.WIDE.U32 R10, R3, 0x4, R10 ;  /* 0x00000004030a7825 */ /* 0x001fcc00078e000a */
[----:B------:R-:W2:Y:S01]  /*0e80*/  LDG.E R10, desc[UR36][R10.64] ;  /* 0x000000240a0a7981 */ /* 0x000ea2000c1e1900 */
[----:B------:R-:W-:Y:S01]  /*0e90*/  MOV R8, 0x0 ;  /* 0x0000000000087802 */ /* 0x000fe20000000f00 */
[----:B-1----:R-:W-:Y:S01]  /*0ea0*/  IMAD.U32 R4, RZ, RZ, UR4 ;  /* 0x00000004ff047e24 */ /* 0x002fe2000f8e00ff */
[----:B------:R-:W-:Y:S01]  /*0eb0*/  MOV R7, R17 ;  /* 0x0000001100077202 */ /* 0x000fe20000000f00 */
[----:B------:R-:W-:Y:S02]  /*0ec0*/  IMAD.U32 R5, RZ, RZ, UR5 ;  /* 0x00000005ff057e24 */ /* 0x000fe4000f8e00ff */
[----:B------:R-:W-:Y:S01]  /*0ed0*/  IMAD.MOV.U32 R6, RZ, RZ, R18 ;  /* 0x000000ffff067224 */ /* 0x000fe200078e0012 */
[----:B------:R-:W0:Y:S02]  /*0ee0*/  LDC.64 R8, c[0x4][R8] ;  /* 0x0100000008087b82 */ /* 0x000e240000000a00 */
[----:B0-2---:R1:W-:Y:S04]  /*0ef0*/  STL [R1], R10 ;  /* 0x0000000a01007387 */ /* 0x0053e80000100800 */
[----:B------:R-:W-:-:S07]  /*0f00*/  LEPC R20, `(.L_x_24) ;  /* 0x000000001014794e */ /* 0x000fce0000000000 */
[----:B-1----:R-:W-:Y:S05]  /*0f10*/  CALL.ABS.NOINC R8 ;  /* 0x0000000008007343 */ /* 0x002fea0003c00000 */
.L_x_24:
[----:B------:R-:W0:Y:S01]  /*0f20*/  LDCU.64 UR4, c[0x0][0x388] ;  /* 0x00007100ff0477ac */ /* 0x000e220008000a00 */
[----:B------:R-:W-:-:S05]  /*0f30*/  IADD3 R0, P0, PT, R23, R16, RZ ;  /* 0x0000001017007210 */ /* 0x000fca0007f1e0ff */
[----:B------:R-:W-:Y:S01]  /*0f40*/  IMAD.X R3, RZ, RZ, RZ, P0 ;  /* 0x000000ffff037224 */ /* 0x000fe200000e06ff */
[----:B0-----:R-:W-:-:S04]  /*0f50*/  LEA R28, P0, R0, UR4, 0x2 ;  /* 0x00000004001c7c11 */ /* 0x001fc8000f8010ff */
[----:B------:R-:W-:Y:S01]  /*0f60*/  LEA.HI.X R29, R0, UR5, R3, 0x2, P0 ;  /* 0x00000005001d7c11 */ /* 0x000fe200080f1403 */
[----:B------:R-:W0:Y:S04]  /*0f70*/  LDCU.64 UR4, c[0x4][0x10] ;  /* 0x01000200ff0477ac */ /* 0x000e280008000a00 */
[----:B------:R-:W2:Y:S01]  /*0f80*/  LDG.E R0, desc[UR36][R28.64+0x4] ;  /* 0x000004241c007981 */ /* 0x000ea2000c1e1900 */
[----:B------:R-:W-:Y:S01]  /*0f90*/  MOV R19, 0x0 ;  /* 0x0000000000137802 */ /* 0x000fe20000000f00 */
[----:B------:R-:W-:Y:S01]  /*0fa0*/  IMAD.MOV.U32 R7, RZ, RZ, R17 ;  /* 0x000000ffff077224 */ /* 0x000fe200078e0011 */
[----:B------:R-:W-:Y:S02]  /*0fb0*/  MOV R6, R18 ;  /* 0x0000001200067202 */ /* 0x000fe40000000f00 */
[----:B------:R1:W3:Y:S01]  /*0fc0*/  LDC.64 R8, c[0x4][R19] ;  /* 0x0100000013087b82 */ /* 0x0002e20000000a00 */
[----:B0-----:R-:W-:-:S02]  /*0fd0*/  IMAD.U32 R4, RZ, RZ, UR4 ;  /* 0x00000004ff047e24 */ /* 0x001fc4000f8e00ff */
[----:B------:R-:W-:Y:S01]  /*0fe0*/  IMAD.U32 R5, RZ, RZ, UR5 ;  /* 0x00000005ff057e24 */ /* 0x000fe2000f8e00ff */
[----:B--23--:R1:W-:Y:S06]  /*0ff0*/  STL [R1], R0 ;  /* 0x0000000001007387 */ /* 0x00c3ec0000100800 */
[----:B------:R-:W-:-:S07]  /*1000*/  LEPC R20, `(.L_x_25) ;  /* 0x000000001014794e */ /* 0x000fce0000000000 */
[----:B-1----:R-:W-:Y:S05]  /*1010*/  CALL.ABS.NOINC R8 ;  /* 0x0000000008007343 */ /* 0x002fea0003c00000 */
.L_x_25:
        /* <DEDUP_REMOVED lines=10> */
.L_x_26:
        /* <DEDUP_REMOVED lines=10> */
.L_x_27:
        /* <DEDUP_REMOVED lines=10> */
.L_x_28:
        /* <DEDUP_REMOVED lines=10> */
.L_x_29:
        /* <DEDUP_REMOVED lines=10> */
.L_x_30:
        /* <DEDUP_REMOVED lines=10> */
.L_x_31:
[----:B------:R-:W-:-:S07]  /*13e0*/  VIADD R16, R16, 0x8 ;  /* 0x0000000810107836 */ /* 0x000fce0000000000 */
.L_x_23:
[----:B------:R-:W-:-:S04]  /*13f0*/  LOP3.LUT R0, R2, 0x7, RZ, 0xc0, !PT ;  /* 0x0000000702007812 */ /* 0x000fc800078ec0ff */
        /* <DEDUP_REMOVED lines=8> */
[----:B0-----:R-:W-:-:S05]  /*1480*/  IMAD.WIDE.U32 R10, R3, 0x4, R10 ;  /* 0x00000004030a7825 */ /* 0x001fca00078e000a */
        /* <DEDUP_REMOVED lines=10> */
.L_x_33:
        /* <DEDUP_REMOVED lines=16> */
.L_x_34:
        /* <DEDUP_REMOVED lines=10> */
.L_x_35:
        /* <DEDUP_REMOVED lines=10> */
.L_x_36:
[----:B------:R-:W-:-:S07]  /*1770*/  VIADD R16, R16, 0x4 ;  /* 0x0000000410107836 */ /* 0x000fce0000000000 */
.L_x_32:
[----:B------:R-:W-:-:S04]  /*1780*/  LOP3.LUT R2, R2, 0x3, RZ, 0xc0, !PT ;  /* 0x0000000302027812 */ /* 0x000fc800078ec0ff */
[----:B------:R-:W-:-:S13]  /*1790*/  ISETP.NE.AND P0, PT, R2, RZ, PT ;  /* 0x000000ff0200720c */ /* 0x000fda0003f05270 */
[----:B------:R-:W-:Y:S05]  /*17a0*/  @!P0 BRA `(.L_x_22) ;  /* 0x0000000000c08947 */ /* 0x000fea0003800000 */
[----:B------:R-:W0:Y:S01]  /*17b0*/  LDC.64 R10, c[0x0][0x388] ;  /* 0x0000e200ff0a7b82 */ /* 0x000e220000000a00 */
[----:B------:R-:W-:Y:S01]  /*17c0*/  IMAD.IADD R3, R23, 0x1, R16 ;  /* 0x0000000117037824 */ /* 0x000fe200078e0210 */
[----:B------:R-:W-:Y:S01]  /*17d0*/  MOV R8, 0x0 ;  /* 0x0000000000087802 */ /* 0x000fe20000000f00 */
[----:B------:R-:W1:Y:S02]  /*17e0*/  LDCU.64 UR4, c[0x4][0x10] ;  /* 0x01000200ff0477ac */ /* 0x000e640008000a00 */
[----:B0-----:R-:W-:-:S06]  /*17f0*/  IMAD.WIDE.U32 R10, R3, 0x4, R10 ;  /* 0x00000004030a7825 */ /* 0x001fcc00078e000a */
[----:B------:R-:W2:Y:S01]  /*1800*/  LDG.E R10, desc[UR36][R10.64] ;  /* 0x000000240a0a7981 */ /* 0x000ea2000c1e1900 */
[----:B------:R-:W0:Y:S01]  /*1810*/  LDC.64 R8, c[0x4][R8] ;  /* 0x0100000008087b82 */ /* 0x000e220000000a00 */
[----:B------:R-:W-:Y:S01]  /*1820*/  ISETP.NE.AND P0, PT, R2, 0x1, PT ;  /* 0x000000010200780c */ /* 0x000fe20003f05270 */
[----:B-1----:R-:W-:Y:S01]  /*1830*/  IMAD.U32 R5, RZ, RZ, UR5 ;  /* 0x00000005ff057e24 */ /* 0x002fe2000f8e00ff */
[----:B------:R-:W-:Y:S01]  /*1840*/  MOV R4, UR4 ;  /* 0x0000000400047c02 */ /* 0x000fe20008000f00 */
[----:B------:R-:W-:Y:S01]  /*1850*/  IMAD.MOV.U32 R6, RZ, RZ, R18 ;  /* 0x000000ffff067224 */ /* 0x000fe200078e0012 */
[----:B------:R-:W-:Y:S01]  /*1860*/  P2R R0, PR, RZ, 0x1 ;  /* 0x00000001ff007803 */ /* 0x000fe20000000000 */
[----:B------:R-:W-:Y:S01]  /*1870*/  IMAD.MOV.U32 R7, RZ, RZ, R17 ;  /* 0x000000ffff077224 */ /* 0x000fe200078e0011 */
[----:B0-2---:R1:W-:Y:S07]  /*1880*/  STL [R1], R10 ;  /* 0x0000000a01007387 */ /* 0x0053ee0000100800 */
[----:B------:R-:W-:-:S07]  /*1890*/  LEPC R20, `(.L_x_37) ;  /* 0x000000001014794e */ /* 0x000fce0000000000 */
[----:B-1----:R-:W-:Y:S05]  /*18a0*/  CALL.ABS.NOINC R8 ;  /* 0x0000000008007343 */ /* 0x002fea0003c00000 */
.L_x_37:
[----:B------:R-:W-:-:S13]  /*18b0*/  ISETP.NE.AND P6, PT, R2, 0x1, PT ;  /* 0x000000010200780c */ /* 0x000fda0003fc5270 */
[----:B------:R-:W-:Y:S05]  /*18c0*/  @!P6 BRA `(.L_x_22) ;  /* 0x000000000078e947 */ /* 0x000fea0003800000 */
[----:B------:R-:W0:Y:S01]  /*18d0*/  LDCU.64 UR4, c[0x0][0x388] ;  /* 0x00007100ff0477ac */ /* 0x000e220008000a00 */
[----:B------:R-:W-:-:S04]  /*18e0*/  IADD3 R16, P0, PT, R23, R16, RZ ;  /* 0x0000001017107210 */ /* 0x000fc80007f1e0ff */
[----:B------:R-:W-:Y:S02]  /*18f0*/  IADD3.X R3, PT, PT, RZ, RZ, RZ, P0, !PT ;  /* 0x000000ffff037210 */ /* 0x000fe400007fe4ff */
[----:B0-----:R-:W-:-:S04]  /*1900*/  LEA R28, P0, R16, UR4, 0x2 ;  /* 0x00000004101c7c11 */ /* 0x001fc8000f8010ff */
[----:B------:R-:W-:Y:S01]  /*1910*/  LEA.HI.X R29, R16, UR5, R3, 0x2, P0 ;  /* 0x00000005101d7c11 */ /* 0x000fe200080f1403 */
[----:B------:R-:W0:Y:S04]  /*1920*/  LDCU.64 UR4, c[0x4][0x10] ;  /* 0x01000200ff0477ac */ /* 0x000e280008000a00 */
[----:B------:R-:W2:Y:S01]  /*1930*/  LDG.E R0, desc[UR36][R28.64+0x4] ;  /* 0x000004241c007981 */ /* 0x000ea2000c1e1900 */
[----:B------:R-:W-:Y:S01]  /*1940*/  MOV R16, 0x0 ;  /* 0x0000000000107802 */ /* 0x000fe20000000f00 */
[----:B------:R-:W-:Y:S01]  /*1950*/  IMAD.MOV.U32 R6, RZ, RZ, R18 ;  /* 0x000000ffff067224 */ /* 0x000fe200078e0012 */
[----:B------:R-:W-:Y:S02]  /*1960*/  ISETP.NE.AND P0, PT, R2, 0x2, PT ;  /* 0x000000020200780c */ /* 0x000fe40003f05270 */
[----:B------:R1:W3:Y:S01]  /*1970*/  LDC.64 R8, c[0x4][R16] ;  /* 0x0100000010087b82 */ /* 0x0002e20000000a00 */
[----:B------:R-:W-:Y:S01]  /*1980*/  MOV R7, R17 ;  /* 0x0000001100077202 */ /* 0x000fe20000000f00 */
[----:B0-----:R-:W-:-:S02]  /*1990*/  IMAD.U32 R4, RZ, RZ, UR4 ;  /* 0x00000004ff047e24 */ /* 0x001fc4000f8e00ff */
[----:B------:R-:W-:Y:S01]  /*19a0*/  IMAD.U32 R5, RZ, RZ, UR5 ;  /* 0x00000005ff057e24 */ /* 0x000fe2000f8e00ff */
[----:B--2---:R0:W-:Y:S02]  /*19b0*/  STL [R1], R0 ;  /* 0x0000000001007387 */ /* 0x0041e40000100800 */
[----:B01-3--:R-:W-:-:S07]  /*19c0*/  P2R R0, PR, RZ, 0x1 ;  /* 0x00000001ff007803 */ /* 0x00bfce0000000000 */
[----:B------:R-:W-:-:S07]  /*19d0*/  LEPC R20, `(.L_x_38) ;  /* 0x000000001014794e */ /* 0x000fce0000000000 */
[----:B------:R-:W-:Y:S05]  /*19e0*/  CALL.ABS.NOINC R8 ;  /* 0x0000000008007343 */ /* 0x000fea0003c00000 */
.L_x_38:
[----:B------:R-:W-:-:S13]  /*19f0*/  ISETP.NE.AND P6, PT, R2, 0x2, PT ;  /* 0x000000020200780c */ /* 0x000fda0003fc5270 */
[----:B------:R-:W-:Y:S05]  /*1a00*/  @!P6 BRA `(.L_x_22) ;  /* 0x000000000028e947 */ /* 0x000fea0003800000 */
[----:B------:R-:W2:Y:S01]  /*1a10*/  LDG.E R28, desc[UR36][R28.64+0x8] ;  /* 0x000008241c1c7981 */ /* 0x000ea2000c1e1900 */
[----:B------:R0:W1:Y:S01]  /*1a20*/  LDC.64 R2, c[0x4][R16] ;  /* 0x0100000010027b82 */ /* 0x0000620000000a00 */
[----:B------:R-:W3:Y:S01]  /*1a30*/  LDCU.64 UR4, c[0x4][0x10] ;  /* 0x01000200ff0477ac */ /* 0x000ee20008000a00 */
[----:B------:R-:W-:Y:S01]  /*1a40*/  IMAD.MOV.U32 R6, RZ, RZ, R18 ;  /* 0x000000ffff067224 */ /* 0x000fe200078e0012 */
[----:B------:R-:W-:Y:S01]  /*1a50*/  MOV R7, R17 ;  /* 0x0000001100077202 */ /* 0x000fe20000000f00 */
[----:B---3--:R-:W-:Y:S02]  /*1a60*/  IMAD.U32 R4, RZ, RZ, UR4 ;  /* 0x00000004ff047e24 */ /* 0x008fe4000f8e00ff */
[----:B------:R-:W-:Y:S01]  /*1a70*/  IMAD.U32 R5, RZ, RZ, UR5 ;  /* 0x00000005ff057e24 */ /* 0x000fe2000f8e00ff */
[----:B-12---:R0:W-:Y:S06]  /*1a80*/  STL [R1], R28 ;  /* 0x0000001c01007387 */ /* 0x0061ec0000100800 */
[----:B------:R-:W-:-:S07]  /*1a90*/  LEPC R20, `(.L_x_22) ;  /* 0x000000001014794e */ /* 0x000fce0000000000 */
[----:B0-----:R-:W-:Y:S05]  /*1aa0*/  CALL.ABS.NOINC R2 ;  /* 0x0000000002007343 */ /* 0x001fea0003c00000 */
.L_x_22:
[----:B------:R-:W-:Y:S01]  /*1ab0*/  MOV R0, 0x0 ;  /* 0x0000000000007802 */ /* 0x000fe20000000f00 */
[----:B------:R-:W0:Y:S01]  /*1ac0*/  LDCU.64 UR4, c[0x4][0x18] ;  /* 0x01000300ff0477ac */ /* 0x000e220008000a00 */
[----:B------:R-:W-:Y:S02]  /*1ad0*/  CS2R R6, SRZ ;  /* 0x0000000000067805 */ /* 0x000fe4000001ff00 */
[----:B------:R1:W2:Y:S01]  /*1ae0*/  LDC.64 R2, c[0x4][R0] ;  /* 0x0100000000027b82 */ /* 0x0002a20000000a00 */
[----:B0-----:R-:W-:Y:S02]  /*1af0*/  IMAD.U32 R4, RZ, RZ, UR4 ;  /* 0x00000004ff047e24 */ /* 0x001fe4000f8e00ff */
[----:B-1----:R-:W-:-:S07]  /*1b00*/  IMAD.U32 R5, RZ, RZ, UR5 ;  /* 0x00000005ff057e24 */ /* 0x002fce000f8e00ff */
[----:B------:R-:W-:-:S07]  /*1b10*/  LEPC R20, `(.L_x_39) ;  /* 0x000000001014794e */ /* 0x000fce0000000000 */
[----:B--2---:R-:W-:Y:S05]  /*1b20*/  CALL.ABS.NOINC R2 ;  /* 0x0000000002007343 */ /* 0x004fea0003c00000 */
.L_x_39:
[----:B------:R-:W-:-:S13]  /*1b30*/  ISETP.NE.AND P6, PT, R26, RZ, PT ;  /* 0x000000ff1a00720c */ /* 0x000fda0003fc5270 */
[----:B------:R-:W-:Y:S05]  /*1b40*/  @P6 BRA `(.L_x_40) ;  /* 0xffffffe400a86947 */ /* 0x000fea000383ffff */
[----:B------:R-:W-:Y:S05]  /*1b50*/  BSYNC.RECONVERGENT B7 ;  /* 0x0000000000077941 */ /* 0x000fea0003800200 */
.L_x_3:
[----:B------:R-:W-:Y:S01]  /*1b60*/  MOV R0, 0x0 ;  /* 0x0000000000007802 */ /* 0x000fe20000000f00 */
[----:B------:R-:W0:Y:S01]  /*1b70*/  LDCU.64 UR4, c[0x4][0x18] ;  /* 0x01000300ff0477ac */ /* 0x000e220008000a00 */
[----:B------:R-:W-:Y:S02]  /*1b80*/  CS2R R6, SRZ ;  /* 0x0000000000067805 */ /* 0x000fe4000001ff00 */
[----:B------:R1:W2:Y:S01]  /*1b90*/  LDC.64 R2, c[0x4][R0] ;  /* 0x0100000000027b82 */ /* 0x0002a20000000a00 */
[----:B0-----:R-:W-:Y:S01]  /*1ba0*/  IMAD.U32 R4, RZ, RZ, UR4 ;  /* 0x00000004ff047e24 */ /* 0x001fe2000f8e00ff */
[----:B-1----:R-:W-:-:S07]  /*1bb0*/  MOV R5, UR5 ;  /* 0x0000000500057c02 */ /* 0x002fce0008000f00 */
[----:B------:R-:W-:-:S07]  /*1bc0*/  LEPC R20, `(.L_x_1) ;  /* 0x000000001014794e */ /* 0x000fce0000000000 */
[----:B--2---:R-:W-:Y:S05]  /*1bd0*/  CALL.ABS.NOINC R2 ;  /* 0x0000000002007343 */ /* 0x004fea0003c00000 */
.L_x_1:
[----:B------:R-:W-:Y:S05]  /*1be0*/  BSYNC.RECONVERGENT B8 ;  /* 0x0000000000087941 */ /* 0x000fea0003800200 */
.L_x_0:
[----:B------:R-:W0:Y:S01]  /*1bf0*/  LDC R11, c[0x0][0x380] ;  /* 0x0000e000ff0b7b82 */ /* 0x000e220000000800 */
[----:B------:R-:W1:Y:S01]  /*1c00*/  LDCU.64 UR4, c[0x0][0x398] ;  /* 0x00007300ff0477ac */ /* 0x000e620008000a00 */
[----:B0-----:R-:W-:-:S04]  /*1c10*/  ISETP.NE.AND P0, PT, R24, R11, PT ;  /* 0x0000000b1800720c */ /* 0x001fc80003f05270 */
[----:B------:R-:W-:-:S04]  /*1c20*/  ISETP.EQ.OR P0, PT, R11, UR38, !P0 ;  /* 0x000000260b007c0c */ /* 0x000fc8000c702670 */
[----:B-1----:R-:W-:-:S04]  /*1c30*/  ISETP.LT.U32.OR P0, PT, R24, UR4, P0 ;  /* 0x0000000418007c0c */ /* 0x002fc80008701470 */
[----:B------:R-:W-:-:S13]  /*1c40*/  ISETP.GE.U32.OR P0, PT, R24, UR5, P0 ;  /* 0x0000000518007c0c */ /* 0x000fda0008706470 */
[----:B------:R-:W-:Y:S05]  /*1c50*/  @P0 EXIT ;  /* 0x000000000000094d */ /* 0x000fea0003800000 */
[----:B------:R-:W0:Y:S01]  /*1c60*/  S2R R15, SR_TID.Y ;  /* 0x00000000000f7919 */ /* 0x000e220000002200 */
[----:B------:R-:W1:Y:S01]  /*1c70*/  LDCU UR4, c[0x0][0x364] ;  /* 0x00006c80ff0477ac */ /* 0x000e620008000800 */
[----:B------:R-:W0:Y:S01]  /*1c80*/  LDC.64 R2, c[0x0][0x390] ;  /* 0x0000e400ff027b82 */ /* 0x000e220000000a00 */
[----:B------:R-:W2:Y:S07]  /*1c90*/  S2R R7, SR_TID.X ;  /* 0x0000000000077919 */ /* 0x000eae0000002100 */
[----:B------:R-:W2:Y:S08]  /*1ca0*/  LDC R0, c[0x0][0x360] ;  /* 0x0000d800ff007b82 */ /* 0x000eb00000000800 */
[----:B------:R-:W3:Y:S01]  /*1cb0*/  LDC.64 R4, c[0x0][0x388] ;  /* 0x0000e200ff047b82 */ /* 0x000ee20000000a00 */
[----:B0-----:R-:W-:-:S02]  /*1cc0*/  IMAD R6, R11, R2, R15 ;  /* 0x000000020b067224 */ /* 0x001fc400078e020f */
[----:B-1----:R-:W-:Y:S02]  /*1cd0*/  IMAD R24, R24, UR4, R15 ;  /* 0x0000000418187c24 */ /* 0x002fe4000f8e020f */
[----:B--2---:R-:W-:-:S04]  /*1ce0*/  IMAD R0, R0, UR38, R7 ;  /* 0x0000002600007c24 */ /* 0x004fc8000f8e0207 */
[----:B------:R-:W-:Y:S02]  /*1cf0*/  IMAD R9, R6, R3, R0 ;  /* 0x0000000306097224 */ /* 0x000fe400078e0200 */
[----:B------:R-:W-:Y:S02]  /*1d00*/  IMAD R6, R11, R2, R7 ;  /* 0x000000020b067224 */ /* 0x000fe400078e0207 */
[----:B---3--:R-:W-:-:S04]  /*1d10*/  IMAD.WIDE R8, R9, 0x4, R4 ;  /* 0x0000000409087825 */ /* 0x008fc800078e0204 */
[----:B------:R-:W-:Y:S02]  /*1d20*/  IMAD R11, R24, R3, R6 ;  /* 0x00000003180b7224 */ /* 0x000fe400078e0206 */
[----:B------:R0:W2:Y:S02]  /*1d30*/  LDG.E R9, desc[UR36][R8.64] ;  /* 0x0000002408097981 */ /* 0x0000a4000c1e1900 */
[----:B------:R-:W-:-:S06]  /*1d40*/  IMAD.WIDE R10, R11, 0x4, R4 ;  /* 0x000000040b0a7825 */ /* 0x000fcc00078e0204 */
[----:B------:R1:W3:Y:S01]  /*1d50*/  LDG.E R11, desc[UR36][R10.64] ;  /* 0x000000240a0b7981 */ /* 0x0002e2000c1e1900 */
[----:B------:R-:W-:Y:S01]  /*1d60*/  IMAD R3, R24, R3, R0 ;  /* 0x0000000318037224 */ /* 0x000fe200078e0200 */
[----:B------:R-:W4:Y:S03]  /*1d70*/  S2R R12, SR_CgaCtaId ;  /* 0x00000000000c7919 */ /* 0x000f260000008800 */
[----:B------:R-:W-:Y:S01]  /*1d80*/  IMAD.WIDE R4, R3, 0x4, R4 ;  /* 0x0000000403047825 */ /* 0x000fe200078e0204 */
[----:B------:R-:W-:-:S03]  /*1d90*/  MOV R3, 0x400 ;  /* 0x0000040000037802 */ /* 0x000fc60000000f00 */
[CC--:B------:R-:W-:Y:S01]  /*1da0*/  IMAD R6, R2.reuse, R2.reuse, RZ ;  /* 0x0000000202067224 */ /* 0x0c0fe200078e02ff */
[----:B------:R-:W-:Y:S01]  /*1db0*/  ISETP.GE.AND P0, PT, R2, 0x1, PT ;  /* 0x000000010200780c */ /* 0x000fe20003f06270 */
[----:B------:R-:W-:Y:S01]  /*1dc0*/  IMAD R0, R15, R2, RZ ;  /* 0x000000020f007224 */ /* 0x000fe200078e02ff */
[----:B------:R1:W5:Y:S01]  /*1dd0*/  LDG.E R13, desc[UR36][R4.64] ;  /* 0x00000024040d7981 */ /* 0x000362000c1e1900 */
[----:B0-----:R-:W-:Y:S01]  /*1de0*/  IMAD.SHL.U32 R8, R6, 0x4, RZ ;  /* 0x0000000406087824 */ /* 0x001fe200078e00ff */
[----:B------:R-:W-:Y:S05]  /*1df0*/  WARPSYNC.ALL ;  /* 0x0000000000007948 */ /* 0x000fea0003800000 */
[----:B----4-:R-:W-:Y:S01]  /*1e00*/  LEA R3, R12, R3, 0x18 ;  /* 0x000000030c037211 */ /* 0x010fe200078ec0ff */
[----:B------:R-:W-:-:S04]  /*1e10*/  IMAD.IADD R12, R0, 0x1, R7 ;  /* 0x00000001000c7824 */ /* 0x000fc800078e0207 */
[----:B------:R-:W-:-:S05]  /*1e20*/  IMAD.IADD R6, R8, 0x1, R3 ;  /* 0x0000000108067824 */ /* 0x000fca00078e0203 */
[C---:B-1----:R-:W-:Y:S01]  /*1e30*/  LEA R10, R12.reuse, R6, 0x2 ;  /* 0x000000060c0a7211 */ /* 0x042fe200078e10ff */
[----:B------:R-:W-:-:S04]  /*1e40*/  IMAD R12, R12, 0x4, R3 ;  /* 0x000000040c0c7824 */ /* 0x000fc800078e0203 */
[----:B--2---:R0:W-:Y:S04]  /*1e50*/  STS [R10], R9 ;  /* 0x000000090a007388 */ /* 0x0041e80000000800 */
[----:B---3--:R0:W-:Y:S01]  /*1e60*/  STS [R12], R11 ;  /* 0x0000000b0c007388 */ /* 0x0081e20000000800 */
[----:B------:R-:W-:Y:S06]  /*1e70*/  BAR.SYNC.DEFER_BLOCKING 0x0 ;  /* 0x0000000000007b1d */ /* 0x000fec0000010000 */
[----:B------:R-:W-:Y:S05]  /*1e80*/  @!P0 BRA `(.L_x_41) ;  /* 0x0000000400c08947 */ /* 0x000fea0003800000 */
[C---:B------:R-:W-:Y:S01]  /*1e90*/  ISETP.GE.U32.AND P0, PT, R2.reuse, 0x8, PT ;  /* 0x000000080200780c */ /* 0x040fe20003f06070 */
[----:B0-----:R-:W-:Y:S01]  /*1ea0*/  IMAD.MOV.U32 R9, RZ, RZ, RZ ;  /* 0x000000ffff097224 */ /* 0x001fe200078e00ff */
[----:B------:R-:W-:-:S04]  /*1eb0*/  LOP3.LUT R25, R2, 0x7, RZ, 0xc0, !PT ;  /* 0x0000000702197812 */ /* 0x000fc800078ec0ff */
[----:B------:R-:W-:-:S07]  /*1ec0*/  ISETP.NE.AND P1, PT, R25, RZ, PT ;  /* 0x000000ff1900720c */ /* 0x000fce0003f25270 */
[----:B------:R-:W-:Y:S06]  /*1ed0*/  @!P0 BRA `(.L_x_42) ;  /* 0x0000000000c88947 */ /* 0x000fec0003800000 */
[----:B------:R-:W-:Y:S01]  /*1ee0*/  IMAD R8, R7, 0x4, R8 ;  /* 0x0000000407087824 */ /* 0x000fe200078e0208 */
[----:B------:R-:W-:Y:S02]  /*1ef0*/  LEA R10, R0, R3, 0x2 ;  /* 0x00000003000a7211 */ /* 0x000fe400078e10ff */
[----:B------:R-:W-:Y:S01]  /*1f00*/  LOP3.LUT R9, R2, 0x7ffffff8, RZ, 0xc0, !PT ;  /* 0x7ffffff802097812 */ /* 0x000fe200078ec0ff */
[----:B------:R-:W-:Y:S02]  /*1f10*/  IMAD.IADD R11, R3, 0x1, R8 ;  /* 0x00000001030b7824 */ /* 0x000fe400078e0208 */
[----:B------:R-:W-:Y:S02]  /*1f20*/  VIADD R8, R10, 0x10 ;  /* 0x000000100a087836 */ /* 0x000fe40000000000 */
[----:B------:R-:W-:-:S07]  /*1f30*/  IMAD.MOV R10, RZ, RZ, -R9 ;  /* 0x000000ffff0a7224 */ /* 0x000fce00078e0a09 */
.L_x_43:
[----:B------:R-:W-:Y:S01]  /*1f40*/  LDS R12, [R8+-0x10] ;  /* 0xfffff000080c7984 */ /* 0x000fe20000000800 */
[-C--:B------:R-:W-:Y:S01]  /*1f50*/  LEA R17, R2, R11.reuse, 0x2 ;  /* 0x0000000b02117211 */ /* 0x080fe200078e10ff */
[----:B------:R-:W-:Y:S02]  /*1f60*/  VIADD R10, R10, 0x8 ;  /* 0x000000080a0a7836 */ /* 0x000fe40000000000 */
[----:B------:R0:W1:Y:S02]  /*1f70*/  LDS R14, [R11] ;  /* 0x000000000b0e7984 */ /* 0x0000640000000800 */
[----:B------:R-:W-:Y:S01]  /*1f80*/  IMAD R23, R2, 0x4, R17 ;  /* 0x0000000402177824 */ /* 0x000fe200078e0211 */
[----:B------:R-:W-:Y:S01]  /*1f90*/  BAR.SYNC.DEFER_BLOCKING 0x0 ;  /* 0x0000000000007b1d */ /* 0x000fe20000010000 */
[----:B------:R-:W-:Y:S02]  /*1fa0*/  ISETP.NE.AND P0, PT, R10, RZ, PT ;  /* 0x000000ff0a00720c */ /* 0x000fe40003f05270 */
[C---:B------:R-:W-:Y:S01]  /*1fb0*/  IMAD R21, R2.reuse, 0x4, R23 ;  /* 0x0000000402157824 */ /* 0x040fe200078e0217 */
[----:B0-----:R-:W-:-:S03]  /*1fc0*/  LEA R11, R2, R11, 0x5 ;  /* 0x0000000b020b7211 */ /* 0x001fc600078e28ff */
[----:B------:R-:W-:Y:S01]  /*1fd0*/  IMAD R19, R2, 0x4, R21 ;  /* 0x0000000402137824 */ /* 0x000fe200078e0215 */
[----:B------:R-:W-:Y:S04]  /*1fe0*/  LDS R15, [R8+-0xc] ;  /* 0xfffff400080f7984 */ /* 0x000fe80000000800 */
[----:B------:R0:W2:Y:S01]  /*1ff0*/  LDS R16, [R17] ;  /* 0x0000000011107984 */ /* 0x0000a20000000800 */
[----:B-1---5:R-:W-:Y:S01]  /*2000*/  VIADDMNMX R12, R14, R12, R13, PT ;  /* 0x0000000c0e0c7246 */ /* 0x022fe2000380010d */
[----:B------:R-:W-:Y:S01]  /*2010*/  BAR.SYNC.DEFER_BLOCKING 0x0 ;  /* 0x0000000000007b1d */ /* 0x000fe20000010000 */
[----:B0-----:R-:W-:-:S05]  /*2020*/  LEA R17, R2, R19, 0x2 ;  /* 0x0000001302117211 */ /* 0x001fca00078e10ff */
[----:B------:R-:W-:-:S04]  /*2030*/  IMAD R27, R2, 0x4, R17 ;  /* 0x00000004021b7824 */ /* 0x000fc800078e0211 */
[----:B------:R-:W-:Y:S01]  /*2040*/  IMAD R26, R2, 0x4, R27 ;  /* 0x00000004021a7824 */ /* 0x000fe200078e021b */
[----:B--2---:R-:W-:Y:S02]  /*2050*/  VIADDMNMX R12, R16, R15, R12, PT ;  /* 0x0000000f100c7246 */ /* 0x004fe4000380010c */
[----:B------:R-:W-:Y:S04]  /*2060*/  LDS R16, [R23] ;  /* 0x0000000017107984 */ /* 0x000fe80000000800 */
[----:B------:R-:W0:Y:S01]  /*2070*/  LDS R15, [R8+-0x8] ;  /* 0xfffff800080f7984 */ /* 0x000e220000000800 */
[----:B------:R-:W-:Y:S06]  /*2080*/  BAR.SYNC.DEFER_BLOCKING 0x0 ;  /* 0x0000000000007b1d */ /* 0x000fec0000010000 */
[----:B------:R-:W-:Y:S04]  /*2090*/  LDS R21, [R21] ;  /* 0x0000000015157984 */ /* 0x000fe80000000800 */
[----:B------:R-:W1:Y:S01]  /*20a0*/  LDS R22, [R8+-0x4] ;  /* 0xfffffc0008167984 */ /* 0x000e620000000800 */
[----:B------:R-:W-:Y:S01]  /*20b0*/  BAR.SYNC.DEFER_BLOCKING 0x0 ;  /* 0x0000000000007b1d */ /* 0x000fe20000010000 */
[----:B0-----:R-:W-:-:S05]  /*20c0*/  VIADDMNMX R12, R16, R15, R12, PT ;  /* 0x0000000f100c7246 */ /* 0x001fca000380010c */
[----:B------:R-:W-:Y:S04]  /*20d0*/  LDS R19, [R19] ;  /* 0x0000000013137984 */ /* 0x000fe80000000800 */
[----:B------:R-:W0:Y:S01]  /*20e0*/  LDS R20, [R8] ;  /* 0x0000000008147984 */ /* 0x000e220000000800 */
[----:B------:R-:W-:Y:S01]  /*20f0*/  BAR.SYNC.DEFER_BLOCKING 0x0 ;  /* 0x0000000000007b1d */ /* 0x000fe20000010000 */
[----:B-1----:R-:W-:-:S05]  /*2100*/  VIADDMNMX R12, R21, R22, R12, PT ;  /* 0x00000016150c7246 */ /* 0x002fca000380010c */
[----:B------:R-:W-:Y:S04]  /*2110*/  LDS R17, [R17] ;  /* 0x0000000011117984 */ /* 0x000fe80000000800 */
[----:B------:R-:W1:Y:S01]  /*2120*/  LDS R18, [R8+0x4] ;  /* 0x0000040008127984 */ /* 0x000e620000000800 */
[----:B------:R-:W-:Y:S01]  /*2130*/  BAR.SYNC.DEFER_BLOCKING 0x0 ;  /* 0x0000000000007b1d */ /* 0x000fe20000010000 */
[----:B0-----:R-:W-:-:S05]  /*2140*/  VIADDMNMX R12, R19, R20, R12, PT ;  /* 0x00000014130c7246 */ /* 0x001fca000380010c */
[----:B------:R-:W-:Y:S04]  /*2150*/  LDS R23, [R27] ;  /* 0x000000001b177984 */ /* 0x000fe80000000800 */
[----:B------:R-:W0:Y:S01]  /*2160*/  LDS R24, [R8+0x8] ;  /* 0x0000080008187984 */ /* 0x000e220000000800 */
[----:B------:R-:W-:Y:S01]  /*2170*/  BAR.SYNC.DEFER_BLOCKING 0x0 ;  /* 0x0000000000007b1d */ /* 0x000fe20000010000 */
[----:B-1----:R-:W-:-:S05]  /*2180*/  VIADDMNMX R12, R17, R18, R12, PT ;  /* 0x00000012110c7246 */ /* 0x002fca000380010c */
[----:B------:R-:W-:Y:S04]  /*2190*/  LDS R13, [R26] ;  /* 0x000000001a0d7984 */ /* 0x000fe80000000800 */
[----:B------:R1:W2:Y:S01]  /*21a0*/  LDS R14, [R8+0xc] ;  /* 0x00000c00080e7984 */ /* 0x0002a20000000800 */
[----:B0-----:R-:W-:Y:S01]  /*21b0*/  VIADDMNMX R12, R23, R24, R12, PT ;  /* 0x00000018170c7246 */ /* 0x001fe2000380010c */
[----:B-1----:R-:W-:-:S03]  /*21c0*/  VIADD R8, R8, 0x20 ;  /* 0x0000002008087836 */ /* 0x002fc60000000000 */
[----:B--2---:R-:W-:Y:S01]  /*21d0*/  VIADDMNMX R13, R13, R14, R12, PT ;  /* 0x0000000e0d0d7246 */ /* 0x004fe2000380010c */
[----:B------:R-:W-:Y:S06]  /*21e0*/  BAR.SYNC.DEFER_BLOCKING 0x0 ;  /* 0x0000000000007b1d */ /* 0x000fec0000010000 */
[----:B------:R-:W-:Y:S05]  /*21f0*/  @P0 BRA `(.L_x_43) ;  /* 0xfffffffc00500947 */ /* 0x000fea000383ffff */
.L_x_42:
[----:B------:R-:W-:Y:S05]  /*2200*/  @!P1 BRA `(.L_x_41) ;  /* 0x0000000000e09947 */ /* 0x000fea0003800000 */
[----:B------:R-:W-:Y:S02]  /*2210*/  ISETP.GE.U32.AND P0, PT, R25, 0x4, PT ;  /* 0x000000041900780c */ /* 0x000fe40003f06070 */
[----:B------:R-:W-:-:S04]  /*2220*/  LOP3.LUT R14, R2, 0x3, RZ, 0xc0, !PT ;  /* 0x00000003020e7812 */ /* 0x000fc800078ec0ff */
[----:B------:R-:W-:-:S07]  /*2230*/  ISETP.NE.AND P1, PT, R14, RZ, PT ;  /* 0x000000ff0e00720c */ /* 0x000fce0003f25270 */
[----:B------:R-:W-:Y:S06]  /*2240*/  @!P0 BRA `(.L_x_44) ;  /* 0x0000000000608947 */ /* 0x000fec0003800000 */
[C---:B------:R-:W-:Y:S02]  /*2250*/  IMAD R11, R9.reuse, R2, R7 ;  /* 0x00000002090b7224 */ /* 0x040fe400078e0207 */
[----:B------:R-:W-:Y:S02]  /*2260*/  IMAD.IADD R8, R0, 0x1, R9 ;  /* 0x0000000100087824 */ /* 0x000fe400078e0209 */
[----:B------:R-:W-:Y:S01]  /*2270*/  VIADD R9, R9, 0x4 ;  /* 0x0000000409097836 */ /* 0x000fe20000000000 */
[----:B------:R-:W-:Y:S01]  /*2280*/  LEA R11, R11, R6, 0x2 ;  /* 0x000000060b0b7211 */ /* 0x000fe200078e10ff */
[----:B------:R-:W-:-:S04]  /*2290*/  IMAD R8, R8, 0x4, R3 ;  /* 0x0000000408087824 */ /* 0x000fc800078e0203 */
[C---:B------:R-:W-:Y:S01]  /*22a0*/  IMAD R17, R2.reuse, 0x4, R11 ;  /* 0x0000000402117824 */ /* 0x040fe200078e020b */
[----:B------:R-:W-:Y:S04]  /*22b0*/  LDS R10, [R8] ;  /* 0x00000000080a7984 */ /* 0x000fe80000000800 */
[----:B------:R-:W0:Y:S01]  /*22c0*/  LDS R11, [R11] ;  /* 0x000000000b0b7984 */ /* 0x000e220000000800 */
[C---:B------:R-:W-:Y:S01]  /*22d0*/  LEA R21, R2.reuse, R17, 0x2 ;  /* 0x0000001102157211 */ /* 0x040fe200078e10ff */
[----:B------:R-:W-:Y:S04]  /*22e0*/  BAR.SYNC.DEFER_BLOCKING 0x0 ;  /* 0x0000000000007b1d */ /* 0x000fe80000010000 */
[----:B------:R-:W-:-:S02]  /*22f0*/  IMAD R12, R2, 0x4, R21 ;  /* 0x00000004020c7824 */ /* 0x000fc400078e0215 */
[----:B------:R-:W-:Y:S04]  /*2300*/  LDS R17, [R17] ;  /* 0x0000000011117984 */ /* 0x000fe80000000800 */
[----:B------:R-:W1:Y:S01]  /*2310*/  LDS R15, [R8+0x4] ;  /* 0x00000400080f7984 */ /* 0x000e620000000800 */
[----:B------:R-:W-:Y:S01]  /*2320*/  BAR.SYNC.DEFER_BLOCKING 0x0 ;  /* 0x0000000000007b1d */ /* 0x000fe20000010000 */
[----:B0----5:R-:W-:-:S05]  /*2330*/  VIADDMNMX R10, R11, R10, R13, PT ;  /* 0x0000000a0b0a7246 */ /* 0x021fca000380010d */
[----:B------:R-:W-:Y:S04]  /*2340*/  LDS R21, [R21] ;  /* 0x0000000015157984 */ /* 0x000fe80000000800 */
[----:B------:R-:W0:Y:S01]  /*2350*/  LDS R19, [R8+0x8] ;  /* 0x0000080008137984 */ /* 0x000e220000000800 */
[----:B------:R-:W-:Y:S01]  /*2360*/  BAR.SYNC.DEFER_BLOCKING 0x0 ;  /* 0x0000000000007b1d */ /* 0x000fe20000010000 */
[----:B-1----:R-:W-:-:S05]  /*2370*/  VIADDMNMX R10, R17, R15, R10, PT ;  /* 0x0000000f110a7246 */ /* 0x002fca000380010a */
[----:B------:R-:W-:Y:S04]  /*2380*/  LDS R23, [R8+0xc] ;  /* 0x00000c0008177984 */ /* 0x000fe80000000800 */
[----:B------:R-:W1:Y:S01]  /*2390*/  LDS R12, [R12] ;  /* 0x000000000c0c7984 */ /* 0x000e620000000800 */
[----:B0-----:R-:W-:-:S04]  /*23a0*/  VIADDMNMX R10, R21, R19, R10, PT ;  /* 0x00000013150a7246 */ /* 0x001fc8000380010a */
[----:B-1----:R-:W-:Y:S01]  /*23b0*/  VIADDMNMX R13, R12, R23, R10, PT ;  /* 0x000000170c0d7246 */ /* 0x002fe2000380010a */
[----:B------:R-:W-:Y:S06]  /*23c0*/  BAR.SYNC.DEFER_BLOCKING 0x0 ;  /* 0x0000000000007b1d */ /* 0x000fec0000010000 */
.L_x_44:
[----:B------:R-:W-:Y:S05]  /*23d0*/  @!P1 BRA `(.L_x_41) ;  /* 0x00000000006c9947 */ /* 0x000fea0003800000 */
[----:B------:R-:W-:Y:S02]  /*23e0*/  ISETP.NE.AND P0, PT, R14, 0x1, PT ;  /* 0x000000010e00780c */ /* 0x000fe40003f05270 */
[----:B------:R-:W-:-:S04]  /*23f0*/  LOP3.LUT R8, R2, 0x1, RZ, 0xc0, !PT ;  /* 0x0000000102087812 */ /* 0x000fc800078ec0ff */
[----:B------:R-:W-:-:S07]  /*2400*/  ISETP.NE.U32.AND P1, PT, R8, 0x1, PT ;  /* 0x000000010800780c */ /* 0x000fce0003f25070 */
[----:B------:R-:W-:Y:S06]  /*2410*/  @!P0 BRA `(.L_x_45) ;  /* 0x0000000000388947 */ /* 0x000fec0003800000 */
[----:B------:R-:W-:Y:S01]  /*2420*/  IADD3 R8, PT, PT, R0, R9, RZ ;  /* 0x0000000900087210 */ /* 0x000fe20007ffe0ff */
[C---:B------:R-:W-:Y:S02]  /*2430*/  IMAD R11, R9.reuse, R2, R7 ;  /* 0x00000002090b7224 */ /* 0x040fe400078e0207 */
[----:B------:R-:W-:Y:S02]  /*2440*/  VIADD R9, R9, 0x2 ;  /* 0x0000000209097836 */ /* 0x000fe40000000000 */
[----:B------:R-:W-:Y:S02]  /*2450*/  IMAD R15, R11, 0x4, R6 ;  /* 0x000000040b0f7824 */ /* 0x000fe400078e0206 */
[----:B------:R-:W-:-:S03]  /*2460*/  IMAD R14, R8, 0x4, R3 ;  /* 0x00000004080e7824 */ /* 0x000fc600078e0203 */
[----:B------:R-:W-:Y:S01]  /*2470*/  LDS R10, [R15] ;  /* 0x000000000f0a7984 */ /* 0x000fe20000000800 */
[----:B------:R-:W-:-:S03]  /*2480*/  LEA R12, R2, R15, 0x2 ;  /* 0x0000000f020c7211 */ /* 0x000fc600078e10ff */
[----:B------:R-:W0:Y:S01]  /*2490*/  LDS R8, [R14] ;  /* 0x000000000e087984 */ /* 0x000e220000000800 */
[----:B------:R-:W-:Y:S06]  /*24a0*/  BAR.SYNC.DEFER_BLOCKING 0x0 ;  /* 0x0000000000007b1d */ /* 0x000fec0000010000 */
[----:B------:R-:W-:Y:S04]  /*24b0*/  LDS R11, [R14+0x4] ;  /* 0x000004000e0b7984 */ /* 0x000fe80000000800 */
[----:B------:R-:W1:Y:S01]  /*24c0*/  LDS R12, [R12] ;  /* 0x000000000c0c7984 */ /* 0x000e620000000800 */
[----:B0----5:R-:W-:-:S04]  /*24d0*/  VIADDMNMX R8, R10, R8, R13, PT ;  /* 0x000000080a087246 */ /* 0x021fc8000380010d */
[----:B-1----:R-:W-:Y:S01]  /*24e0*/  VIADDMNMX R13, R12, R11, R8, PT ;  /* 0x0000000b0c0d7246 */ /* 0x002fe20003800108 */
[----:B------:R-:W-:Y:S06]  /*24f0*/  BAR.SYNC.DEFER_BLOCKING 0x0 ;  /* 0x0000000000007b1d */ /* 0x000fec0000010000 */
.L_x_45:
[----:B------:R-:W-:Y:S05]  /*2500*/  @P1 BRA `(.L_x_41) ;  /* 0x0000000000201947 */ /* 0x000fea0003800000 */
[----:B------:R-:W-:Y:S02]  /*2510*/  IMAD.IADD R0, R0, 0x1, R9 ;  /* 0x0000000100007824 */ /* 0x000fe400078e0209 */
[----:B------:R-:W-:-:S03]  /*2520*/  IMAD R7, R9, R2, R7 ;  /* 0x0000000209077224 */ /* 0x000fc600078e0207 */
[----:B------:R-:W-:Y:S01]  /*2530*/  LEA R0, R0, R3, 0x2 ;  /* 0x0000000300007211 */ /* 0x000fe200078e10ff */
[----:B------:R-:W-:-:S05]  /*2540*/  IMAD R7, R7, 0x4, R6 ;  /* 0x0000000407077824 */ /* 0x000fca00078e0206 */
[----:B------:R-:W-:Y:S04]  /*2550*/  LDS R0, [R0] ;  /* 0x0000000000007984 */ /* 0x000fe80000000800 */
[----:B------:R-:W0:Y:S02]  /*2560*/  LDS R7, [R7] ;  /* 0x0000000007077984 */ /* 0x000e240000000800 */
[----:B0----5:R-:W-:Y:S01]  /*2570*/  VIADDMNMX R13, R7, R0, R13, PT ;  /* 0x00000000070d7246 */ /* 0x021fe2000380010d */
[----:B------:R-:W-:Y:S06]  /*2580*/  BAR.SYNC.DEFER_BLOCKING 0x0 ;  /* 0x0000000000007b1d */ /* 0x000fec0000010000 */
.L_x_41:
[----:B-----5:R-:W-:Y:S01]  /*2590*/  STG.E desc[UR36][R4.64], R13 ;  /* 0x0000000d04007986 */ /* 0x020fe2000c101924 */
[----:B------:R-:W-:Y:S05]  /*25a0*/  EXIT ;  /* 0x000000000000794d */ /* 0x000fea0003800000 */
.L_x_46:
[----:B------:R-:W-:-:S00]  /*25b0*/  BRA `(.L_x_46) ;  /* 0xfffffffc00fc7947 */ /* 0x000fc0000383ffff */
[----:B------:R-:W-:-:S00]  /*25c0*/  NOP ;  /* 0x0000000000007918 */ /* 0x000fc00000000000 */
        /* <DEDUP_REMOVED lines=11> */
.L_x_62:


//--------------------- .text._Z13floyd_phaseIIiPiii --------------------------
	.section	.text._Z13floyd_phaseIIiPiii,"ax",@progbits
	.align	128
        .global         _Z13floyd_phaseIIiPiii
        .type           _Z13floyd_phaseIIiPiii,@function
        .size           _Z13floyd_phaseIIiPiii,(.L_x_63 - _Z13floyd_phaseIIiPiii)
        .other          _Z13floyd_phaseIIiPiii,@"STO_CUDA_ENTRY STV_DEFAULT"
_Z13floyd_phaseIIiPiii:
.text._Z13floyd_phaseIIiPiii:
[----:B------:R-:W-:Y:S08]  /*0000*/  LDC R1, c[0x0][0x37c] ;  /* 0x0000df00ff017b82 */ /* 0x000ff00000000800 */
[----:B------:R-:W0:Y:S08]  /*0010*/  S2UR UR4, SR_CTAID.X ;  /* 0x00000000000479c3 */ /* 0x000e300000002500 */
[----:B------:R-:W0:Y:S02]  /*0020*/  LDC R11, c[0x0][0x380] ;  /* 0x0000e000ff0b7b82 */ /* 0x000e240000000800 */
[----:B0-----:R-:W-:-:S13]  /*0030*/  ISETP.NE.AND P0, PT, R11, UR4, PT ;  /* 0x000000040b007c0c */ /* 0x001fda000bf05270 */
[----:B------:R-:W-:Y:S05]  /*0040*/  @!P0 EXIT ;  /* 0x000000000000894d */ /* 0x000fea0003800000 */
[----:B------:R-:W0:Y:S01]  /*0050*/  S2UR UR12, SR_CTAID.Y ;  /* 0x00000000000c79c3 */ /* 0x000e220000002600 */
[----:B------:R-:W1:Y:S01]  /*0060*/  S2R R0, SR_TID.Y ;  /* 0x0000000000007919 */ /* 0x000e620000002200 */
[----:B------:R-:W1:Y:S01]  /*0070*/  LDCU.64 UR8, c[0x0][0x390] ;  /* 0x00007200ff0877ac */ /* 0x000e620008000a00 */
[----:B------:R-:W2:Y:S01]  /*0080*/  S2R R5, SR_TID.X ;  /* 0x0000000000057919 */ /* 0x000ea20000002100 */
[----:B------:R-:W3:Y:S04]  /*0090*/  LDCU.64 UR6, c[0x0][0x388] ;  /* 0x00007100ff0677ac */ /* 0x000ee80008000a00 */
[----:B------:R-:W4:Y:S01]  /*00a0*/  LDC R6, c[0x0][0x360] ;  /* 0x0000d800ff067b82 */ /* 0x000f220000000800 */
[----:B------:R-:W5:Y:S07]  /*00b0*/  LDCU.64 UR10, c[0x0][0x358] ;  /* 0x00006b00ff0a77ac */ /* 0x000f6e0008000a00 */
[----:B------:R-:W5:Y:S01]  /*00c0*/  LDC R3, c[0x0][0x360] ;  /* 0x0000d800ff037b82 */ /* 0x000f620000000800 */
[----:B0-----:R-:W-:-:S06]  /*00d0*/  UISETP.NE.AND UP0, UPT, UR12, URZ, UPT ;  /* 0x000000ff0c00728c */ /* 0x001fcc000bf05270 */
[----:B------:R-:W-:Y:S01]  /*00e0*/  PLOP3.LUT P0, PT, PT, PT, UP0, 0x80, 0x8 ;  /* 0x000000000008781c */ /* 0x000fe20003f0f008 */
[----:B-1----:R-:W-:-:S04]  /*00f0*/  IMAD R2, R11, UR8, R0 ;  /* 0x000000080b027c24 */ /* 0x002fc8000f8e0200 */
[----:B---3--:R-:W-:Y:S01]  /*0100*/  @!UP0 UMOV UR5, UR7 ;  /* 0x0000000700058c82 */ /* 0x008fe20008000000 */
[----:B--2---:R-:W-:Y:S01]  /*0110*/  IMAD R11, R11, UR8, R5 ;  /* 0x000000080b0b7c24 */ /* 0x004fe2000f8e0205 */
[----:B------:R-:W-:Y:S01]  /*0120*/  MOV R7, UR5 ;  /* 0x0000000500077c02 */ /* 0x000fe20008000f00 */
[----:B------:R-:W-:Y:S01]  /*0130*/  IMAD R4, R2, UR9, RZ ;  /* 0x0000000902047c24 */ /* 0x000fe2000f8e02ff */
[----:B------:R-:W-:-:S04]  /*0140*/  @UP0 UMOV UR5, UR7 ;  /* 0x0000000700050c82 */ /* 0x000fc80008000000 */
[----:B-----5:R-:W-:Y:S01]  /*0150*/  @P0 IMAD R2, R3, UR4, R0 ;  /* 0x0000000403020c24 */ /* 0x020fe2000f8e0200 */
[----:B------:R-:W-:Y:S01]  /*0160*/  IADD3 R9, PT, PT, R4, R11, RZ ;  /* 0x0000000b04097210 */ /* 0x000fe20007ffe0ff */
[----:B----4-:R-:W-:Y:S01]  /*0170*/  @!P0 IMAD R11, R6, UR4, R5 ;  /* 0x00000004060b8c24 */ /* 0x010fe2000f8e0205 */
[----:B------:R-:W-:Y:S01]  /*0180*/  @!UP0 UMOV UR4, UR6 ;  /* 0x0000000600048c82 */ /* 0x000fe20008000000 */
[----:B------:R-:W-:Y:S01]  /*0190*/  @P0 IMAD R4, R2, UR9, RZ ;  /* 0x0000000902040c24 */ /* 0x000fe2000f8e02ff */
[----:B------:R-:W-:Y:S01]  /*01a0*/  MOV R3, UR5 ;  /* 0x0000000500037c02 */ /* 0x000fe20008000f00 */
[----:B------:R-:W-:Y:S01]  /*01b0*/  IMAD.U32 R6, RZ, RZ, UR4 ;  /* 0x00000004ff067e24 */ /* 0x000fe2000f8e00ff */
[----:B------:R-:W-:Y:S01]  /*01c0*/  @UP0 UMOV UR4, UR6 ;  /* 0x0000000600040c82 */ /* 0x000fe20008000000 */
[----:B------:R-:W-:Y:S02]  /*01d0*/  IMAD.IADD R11, R11, 0x1, R4 ;  /* 0x000000010b0b7824 */ /* 0x000fe400078e0204 */
[----:B------:R-:W-:-:S02]  /*01e0*/  IMAD.U32 R2, RZ, RZ, UR4 ;  /* 0x00000004ff027e24 */ /* 0x000fc4000f8e00ff */
[----:B------:R-:W-:-:S04]  /*01f0*/  @!P0 IMAD.WIDE R6, R9, 0x4, R6 ;  /* 0x0000000409068825 */ /* 0x000fc800078e0206 */
[--C-:B------:R-:W-:Y:S02]  /*0200*/  @P0 IMAD.WIDE R8, R9, 0x4, R2.reuse ;  /* 0x0000000409080825 */ /* 0x100fe400078e0202 */
[----:B------:R-:W2:Y:S02]  /*0210*/  @!P0 LDG.E R6, desc[UR10][R6.64] ;  /* 0x0000000a06068981 */ /* 0x000ea4000c1e1900 */
[----:B------:R-:W-:Y:S02]  /*0220*/  IMAD.WIDE R2, R11, 0x4, R2 ;  /* 0x000000040b027825 */ /* 0x000fe400078e0202 */
[----:B------:R0:W3:Y:S04]  /*0230*/  @P0 LDG.E R13, desc[UR10][R8.64] ;  /* 0x0000000a080d0981 */ /* 0x0000e8000c1e1900 */
[----:B------:R-:W4:Y:S01]  /*0240*/  LDG.E R12, desc[UR10][R2.64] ;  /* 0x0000000a020c7981 */ /* 0x000f22000c1e1900 */
[----:B------:R-:W1:Y:S01]  /*0250*/  S2UR UR5, SR_CgaCtaId ;  /* 0x00000000000579c3 */ /* 0x000e620000008800 */
[----:B------:R-:W-:Y:S01]  /*0260*/  UMOV UR4, 0x400 ;  /* 0x0000040000047882 */ /* 0x000fe20000000000 */
[--C-:B------:R-:W-:Y:S01]  /*0270*/  @!P0 IMAD R4, R5, UR8, R0.reuse ;  /* 0x0000000805048c24 */ /* 0x100fe2000f8e0200 */
[----:B------:R-:W-:Y:S01]  /*0280*/  @!P0 MOV R10, R5 ;  /* 0x00000005000a8202 */ /* 0x000fe20000000f00 */
[----:B------:R-:W-:Y:S01]  /*0290*/  @!P0 IMAD.MOV.U32 R11, RZ, RZ, R0 ;  /* 0x000000ffff0b8224 */ /* 0x000fe200078e0000 */
[----:B------:R-:W-:Y:S01]  /*02a0*/  @P0 MOV R10, R0 ;  /* 0x00000000000a0202 */ /* 0x000fe20000000f00 */
[----:B------:R-:W-:-:S04]  /*02b0*/  @P0 IMAD.MOV.U32 R11, RZ, RZ, R5 ;  /* 0x000000ffff0b0224 */ /* 0x000fc800078e0005 */
[----:B0-----:R-:W-:Y:S01]  /*02c0*/  IMAD R8, R11, UR8, R10 ;  /* 0x000000080b087c24 */ /* 0x001fe2000f8e020a */
[----:B-1----:R-:W-:Y:S02]  /*02d0*/  ULEA UR7, UR5, UR4, 0x18 ;  /* 0x0000000405077291 */ /* 0x002fe4000f8ec0ff */
[----:B------:R-:W-:-:S04]  /*02e0*/  UIMAD UR4, UR8, UR8, URZ ;  /* 0x00000008080472a4 */ /* 0x000fc8000f8e02ff */
[----:B------:R-:W-:Y:S01]  /*02f0*/  USHF.L.U32 UR6, UR4, 0x2, URZ ;  /* 0x0000000204067899 */ /* 0x000fe200080006ff */
[----:B------:R-:W-:Y:S02]  /*0300*/  @!UP0 UMOV UR5, UR7 ;  /* 0x0000000700058c82 */ /* 0x000fe40008000000 */
[----:B------:R-:W-:Y:S01]  /*0310*/  @!P0 LEA R7, R4, UR5, 0x2 ;  /* 0x0000000504078c11 */ /* 0x000fe2000f8e10ff */
[----:B------:R-:W-:Y:S01]  /*0320*/  @UP0 UMOV UR5, UR7 ;  /* 0x0000000700050c82 */ /* 0x000fe20008000000 */
[----:B------:R-:W-:Y:S01]  /*0330*/  @P0 IMAD R4, R0, UR8, R5 ;  /* 0x0000000800040c24 */ /* 0x000fe2000f8e0205 */
[----:B------:R-:W-:-:S04]  /*0340*/  UIADD3 UR4, UPT, UPT, UR5, UR6, URZ ;  /* 0x0000000605047290 */ /* 0x000fc8000fffe0ff */
[----:B------:R-:W-:Y:S02]  /*0350*/  @P0 LEA R4, R4, UR5, 0x2 ;  /* 0x0000000504040c11 */ /* 0x000fe4000f8e10ff */
[----:B------:R-:W-:Y:S01]  /*0360*/  LEA R9, R8, UR4, 0x2 ;  /* 0x0000000408097c11 */ /* 0x000fe2000f8e10ff */
[----:B------:R-:W-:Y:S01]  /*0370*/  UISETP.NE.AND UP0, UPT, UR12, URZ, UPT ;  /* 0x000000ff0c00728c */ /* 0x000fe2000bf05270 */
[----:B--2---:R0:W-:Y:S04]  /*0380*/  @!P0 STS [R7], R6 ;  /* 0x0000000607008388 */ /* 0x0041e80000000800 */
[----:B---3--:R0:W-:Y:S04]  /*0390*/  @P0 STS [R4], R13 ;  /* 0x0000000d04000388 */ /* 0x0081e80000000800 */
[----:B----4-:R0:W-:Y:S01]  /*03a0*/  STS [R9], R12 ;  /* 0x0000000c09007388 */ /* 0x0101e20000000800 */
[----:B------:R-:W-:Y:S06]  /*03b0*/  BAR.SYNC.DEFER_BLOCKING 0x0 ;  /* 0x0000000000007b1d */ /* 0x000fec0000010000 */
[----:B------:R-:W-:Y:S05]  /*03c0*/  BRA.U !UP0, `(.L_x_47) ;  /* 0x00000005084c7547 */ /* 0x000fea000b800000 */
[----:B------:R-:W-:Y:S02]  /*03d0*/  UISETP.GE.AND UP0, UPT, UR8, 0x1, UPT ;  /* 0x000000010800788c */ /* 0x000fe4000bf06270 */
[----:B0-----:R-:W-:-:S05]  /*03e0*/  IMAD R4, R5, UR8, R0 ;  /* 0x0000000805047c24 */ /* 0x001fca000f8e0200 */
[----:B------:R-:W-:Y:S02]  /*03f0*/  LEA R4, R4, UR4, 0x2 ;  /* 0x0000000404047c11 */ /* 0x000fe4000f8e10ff */
[----:B------:R-:W-:Y:S05]  /*0400*/  BRA.U !UP0, `(.L_x_48) ;  /* 0x0000000508307547 */ /* 0x000fea000b800000 */
[----:B------:R-:W-:Y:S01]  /*0410*/  UISETP.GE.U32.AND UP1, UPT, UR8, 0x4, UPT ;  /* 0x000000040800788c */ /* 0x000fe2000bf26070 */
[----:B------:R-:W-:Y:S01]  /*0420*/  HFMA2 R6, -RZ, RZ, 0, 0 ;  /* 0x00000000ff067431 */ /* 0x000fe200000001ff */
[----:B------:R-:W-:-:S04]  /*0430*/  ULOP3.LUT UR4, UR8, 0x3, URZ, 0xc0, !UPT ;  /* 0x0000000308047892 */ /* 0x000fc8000f8ec0ff */
[----:B------:R-:W-:-:S03]  /*0440*/  UISETP.NE.AND UP0, UPT, UR4, URZ, UPT ;  /* 0x000000ff0400728c */ /* 0x000fc6000bf05270 */
[----:B------:R-:W-:Y:S08]  /*0450*/  BRA.U !UP1, `(.L_x_49) ;  /* 0x0000000109c87547 */ /* 0x000ff0000b800000 */
[----:B------:R-:W-:Y:S02]  /*0460*/  ULOP3.LUT UR9, UR8, 0x7ffffffc, URZ, 0xc0, !UPT ;  /* 0x7ffffffc08097892 */ /* 0x000fe4000f8ec0ff */
[----:B------:R-:W-:Y:S01]  /*0470*/  MOV R13, UR8 ;  /* 0x00000008000d7c02 */ /* 0x000fe20008000f00 */
[----:B------:R-:W-:Y:S01]  /*0480*/  ULEA UR12, UR8, 0x4, 0x2 ;  /* 0x00000004080c7891 */ /* 0x000fe2000f8e10ff */
[----:B------:R-:W-:Y:S01]  /*0490*/  IMAD.SHL.U32 R7, R5, 0x4, RZ ;  /* 0x0000000405077824 */ /* 0x000fe200078e00ff */
[----:B------:R-:W-:Y:S01]  /*04a0*/  ULEA UR13, UR8, 0x8, 0x2 ;  /* 0x00000008080d7891 */ /* 0x000fe2000f8e10ff */
[----:B------:R-:W-:Y:S01]  /*04b0*/  IMAD.SHL.U32 R14, R0, 0x4, RZ ;  /* 0x00000004000e7824 */ /* 0x000fe200078e00ff */
[----:B------:R-:W-:Y:S01]  /*04c0*/  ULEA UR8, UR8, 0xc, 0x2 ;  /* 0x0000000c08087891 */ /* 0x000fe2000f8e10ff */
[C-C-:B------:R-:W-:Y:S01]  /*04d0*/  IMAD R9, R13.reuse, 0x8, R7.reuse ;  /* 0x000000080d097824 */ /* 0x140fe200078e0207 */
[C---:B------:R-:W-:Y:S01]  /*04e0*/  LEA R8, R13.reuse, R7, 0x2 ;  /* 0x000000070d087211 */ /* 0x040fe200078e10ff */
[C---:B------:R-:W-:Y:S01]  /*04f0*/  IMAD R10, R13.reuse, 0xc, R7 ;  /* 0x0000000c0d0a7824 */ /* 0x040fe200078e0207 */
[----:B------:R-:W0:Y:S01]  /*0500*/  LDCU UR7, c[0x0][0x390] ;  /* 0x00007200ff0777ac */ /* 0x000e220008000800 */
[----:B------:R-:W-:-:S02]  /*0510*/  IMAD R11, R13, UR12, R14 ;  /* 0x0000000c0d0b7c24 */ /* 0x000fc4000f8e020e */
[C-C-:B------:R-:W-:Y:S01]  /*0520*/  IMAD R12, R13.reuse, UR13, R14.reuse ;  /* 0x0000000d0d0c7c24 */ /* 0x140fe2000f8e020e */
[----:B------:R-:W-:Y:S01]  /*0530*/  UIADD3 UR14, UPT, UPT, -UR9, URZ, URZ ;  /* 0x000000ff090e7290 */ /* 0x000fe2000fffe1ff */
[----:B------:R-:W-:Y:S01]  /*0540*/  IMAD R13, R13, UR8, R14 ;  /* 0x000000080d0d7c24 */ /* 0x000fe2000f8e020e */
[----:B------:R-:W-:Y:S01]  /*0550*/  IADD3 R14, PT, PT, R14, UR6, RZ ;  /* 0x000000060e0e7c10 */ /* 0x000fe2000fffe0ff */
[----:B------:R-:W-:-:S09]  /*0560*/  IMAD.U32 R6, RZ, RZ, UR9 ;  /* 0x00000009ff067e24 */ /* 0x000fd2000f8e00ff */
.L_x_50:
[----:B-1----:R-:W-:Y:S01]  /*0570*/  LDS R15, [R14+UR5] ;  /* 0x000000050e0f7984 */ /* 0x002fe20008000800 */
[----:B------:R-:W-:Y:S01]  /*0580*/  UIADD3 UR14, UPT, UPT, UR14, 0x4, URZ ;  /* 0x000000040e0e7890 */ /* 0x000fe2000fffe0ff */
[----:B0-----:R-:W-:Y:S02]  /*0590*/  UMOV UR8, UR7 ;  /* 0x0000000700087c82 */ /* 0x001fe40008000000 */
[----:B------:R-:W0:Y:S01]  /*05a0*/  LDS R16, [R7+UR5] ;  /* 0x0000000507107984 */ /* 0x000e220008000800 */
[----:B------:R-:W-:-:S03]  /*05b0*/  UISETP.NE.AND UP1, UPT, UR14, URZ, UPT ;  /* 0x000000ff0e00728c */ /* 0x000fc6000bf25270 */
[----:B------:R-:W1:Y:S01]  /*05c0*/  LDS R17, [R4] ;  /* 0x0000000004117984 */ /* 0x000e620000000800 */
[----:B0-----:R-:W-:-:S04]  /*05d0*/  IADD3 R18, PT, PT, R15, R16, RZ ;  /* 0x000000100f127210 */ /* 0x001fc80007ffe0ff */
[----:B-1----:R-:W-:-:S13]  /*05e0*/  ISETP.GE.AND P0, PT, R18, R17, PT ;  /* 0x000000111200720c */ /* 0x002fda0003f06270 */
[----:B------:R-:W-:Y:S01]  /*05f0*/  @!P0 STS [R4], R18 ;  /* 0x0000001204008388 */ /* 0x000fe20000000800 */
[----:B------:R-:W-:Y:S06]  /*0600*/  BAR.SYNC.DEFER_BLOCKING 0x0 ;  /* 0x0000000000007b1d */ /* 0x000fec0000010000 */
[----:B------:R-:W-:Y:S04]  /*0610*/  LDS R15, [R11+UR5] ;  /* 0x000000050b0f7984 */ /* 0x000fe80008000800 */
[----:B------:R-:W0:Y:S04]  /*0620*/  LDS R16, [R8+UR5] ;  /* 0x0000000508107984 */ /* 0x000e280008000800 */
[----:B------:R-:W1:Y:S01]  /*0630*/  LDS R17, [R4] ;  /* 0x0000000004117984 */ /* 0x000e620000000800 */
[----:B0-----:R-:W-:-:S05]  /*0640*/  IMAD.IADD R19, R15, 0x1, R16 ;  /* 0x000000010f137824 */ /* 0x001fca00078e0210 */
[----:B-1----:R-:W-:-:S13]  /*0650*/  ISETP.GE.AND P0, PT, R19, R17, PT ;  /* 0x000000111300720c */ /* 0x002fda0003f06270 */
[----:B------:R-:W-:Y:S01]  /*0660*/  @!P0 STS [R4], R19 ;  /* 0x0000001304008388 */ /* 0x000fe20000000800 */
[----:B------:R-:W-:Y:S06]  /*0670*/  BAR.SYNC.DEFER_BLOCKING 0x0 ;  /* 0x0000000000007b1d */ /* 0x000fec0000010000 */
[----:B------:R-:W-:Y:S04]  /*0680*/  LDS R15, [R12+UR5] ;  /* 0x000000050c0f7984 */ /* 0x000fe80008000800 */
[----:B------:R-:W0:Y:S04]  /*0690*/  LDS R16, [R9+UR5] ;  /* 0x0000000509107984 */ /* 0x000e280008000800 */
[----:B------:R-:W1:Y:S01]  /*06a0*/  LDS R17, [R4] ;  /* 0x0000000004117984 */ /* 0x000e620000000800 */
[----:B0-----:R-:W-:-:S04]  /*06b0*/  IADD3 R18, PT, PT, R15, R16, RZ ;  /* 0x000000100f127210 */ /* 0x001fc80007ffe0ff */
[----:B-1----:R-:W-:-:S13]  /*06c0*/  ISETP.GE.AND P0, PT, R18, R17, PT ;  /* 0x000000111200720c */ /* 0x002fda0003f06270 */
[----:B------:R-:W-:Y:S01]  /*06d0*/  @!P0 STS [R4], R18 ;  /* 0x0000001204008388 */ /* 0x000fe20000000800 */
[----:B------:R-:W-:Y:S06]  /*06e0*/  BAR.SYNC.DEFER_BLOCKING 0x0 ;  /* 0x0000000000007b1d */ /* 0x000fec0000010000 */
[----:B------:R-:W-:Y:S04]  /*06f0*/  LDS R15, [R13+UR5] ;  /* 0x000000050d0f7984 */ /* 0x000fe80008000800 */
[----:B------:R-:W0:Y:S01]  /*0700*/  LDS R16, [R10+UR5] ;  /* 0x000000050a107984 */ /* 0x000e220008000800 */
[----:B------:R-:W-:-:S03]  /*0710*/  ULEA UR5, UR8, UR5, 0x4 ;  /* 0x0000000508057291 */ /* 0x000fc6000f8e20ff */
[----:B------:R-:W1:Y:S01]  /*0720*/  LDS R17, [R4] ;  /* 0x0000000004117984 */ /* 0x000e620000000800 */
[----:B0-----:R-:W-:-:S05]  /*0730*/  IMAD.IADD R15, R15, 0x1, R16 ;  /* 0x000000010f0f7824 */ /* 0x001fca00078e0210 */
[----:B-1----:R-:W-:-:S13]  /*0740*/  ISETP.GE.AND P0, PT, R15, R17, PT ;  /* 0x000000110f00720c */ /* 0x002fda0003f06270 */
[----:B------:R1:W-:Y:S01]  /*0750*/  @!P0 STS [R4], R15 ;  /* 0x0000000f04008388 */ /* 0x0003e20000000800 */
[----:B------:R-:W-:Y:S06]  /*0760*/  BAR.SYNC.DEFER_BLOCKING 0x0 ;  /* 0x0000000000007b1d */ /* 0x000fec0000010000 */
[----:B------:R-:W-:Y:S05]  /*0770*/  BRA.U UP1, `(.L_x_50) ;  /* 0xfffffffd017c7547 */ /* 0x000fea000b83ffff */
.L_x_49:
[----:B------:R-:W-:Y:S05]  /*0780*/  BRA.U !UP0, `(.L_x_48) ;  /* 0x0000000108507547 */ /* 0x000fea000b800000 */
[----:B------:R-:W0:Y:S01]  /*0790*/  S2UR UR7, SR_CgaCtaId ;  /* 0x00000000000779c3 */ /* 0x000e220000008800 */
[C---:B------:R-:W-:Y:S01]  /*07a0*/  IMAD R0, R6.reuse, UR8, R0 ;  /* 0x0000000806007c24 */ /* 0x040fe2000f8e0200 */
[----:B------:R-:W-:Y:S01]  /*07b0*/  UMOV UR5, 0x400 ;  /* 0x0000040000057882 */ /* 0x000fe20000000000 */
[----:B------:R-:W-:Y:S01]  /*07c0*/  IMAD R7, R6, UR8, R5 ;  /* 0x0000000806077c24 */ /* 0x000fe2000f8e0205 */
[----:B------:R-:W2:Y:S02]  /*07d0*/  LDCU UR9, c[0x0][0x390] ;  /* 0x00007200ff0977ac */ /* 0x000ea40008000800 */
[----:B------:R-:W-:Y:S01]  /*07e0*/  LEA R8, R0, UR6, 0x2 ;  /* 0x0000000600087c11 */ /* 0x000fe2000f8e10ff */
[----:B------:R-:W-:Y:S02]  /*07f0*/  UIADD3 UR4, UPT, UPT, -UR4, URZ, URZ ;  /* 0x000000ff04047290 */ /* 0x000fe4000fffe1ff */
[----:B0-2---:R-:W-:-:S12]  /*0800*/  ULEA UR5, UR7, UR5, 0x18 ;  /* 0x0000000507057291 */ /* 0x005fd8000f8ec0ff */
.L_x_51:
[----:B------:R-:W-:Y:S01]  /*0810*/  LEA R5, R7, UR5, 0x2 ;  /* 0x0000000507057c11 */ /* 0x000fe2000f8e10ff */
[----:B------:R-:W-:Y:S01]  /*0820*/  LDS R0, [R8+UR5] ;  /* 0x0000000508007984 */ /* 0x000fe20008000800 */
[----:B------:R-:W-:Y:S02]  /*0830*/  UIADD3 UR4, UPT, UPT, UR4, 0x1, URZ ;  /* 0x0000000104047890 */ /* 0x000fe4000fffe0ff */
[----:B------:R-:W-:Y:S01]  /*0840*/  ULEA UR5, UR9, UR5, 0x2 ;  /* 0x0000000509057291 */ /* 0x000fe2000f8e10ff */
[----:B------:R-:W-:Y:S01]  /*0850*/  LDS R6, [R4] ;  /* 0x0000000004067984 */ /* 0x000fe20000000800 */
[----:B------:R-:W-:-:S03]  /*0860*/  UISETP.NE.AND UP0, UPT, UR4, URZ, UPT ;  /* 0x000000ff0400728c */ /* 0x000fc6000bf05270 */
[----:B0-----:R-:W0:Y:S02]  /*0870*/  LDS R5, [R5] ;  /* 0x0000000005057984 */ /* 0x001e240000000800 */
[----:B0-----:R-:W-:-:S04]  /*0880*/  IADD3 R9, PT, PT, R0, R5, RZ ;  /* 0x0000000500097210 */ /* 0x001fc80007ffe0ff */
[----:B------:R-:W-:-:S13]  /*0890*/  ISETP.GE.AND P0, PT, R9, R6, PT ;  /* 0x000000060900720c */ /* 0x000fda0003f06270 */
[----:B------:R0:W-:Y:S01]  /*08a0*/  @!P0 STS [R4], R9 ;  /* 0x0000000904008388 */ /* 0x0001e20000000800 */
[----:B------:R-:W-:Y:S06]  /*08b0*/  BAR.SYNC.DEFER_BLOCKING 0x0 ;  /* 0x0000000000007b1d */ /* 0x000fec0000010000 */
[----:B------:R-:W-:Y:S05]  /*08c0*/  BRA.U UP0, `(.L_x_51) ;  /* 0xfffffffd00d07547 */ /* 0x000fea000b83ffff */
.L_x_48:
[----:B------:R-:W2:Y:S04]  /*08d0*/  LDS R5, [R4] ;  /* 0x0000000004057984 */ /* 0x000ea80000000800 */
[----:B--2---:R-:W-:Y:S01]  /*08e0*/  STG.E desc[UR10][R2.64], R5 ;  /* 0x0000000502007986 */ /* 0x004fe2000c10190a */
[----:B------:R-:W-:Y:S05]  /*08f0*/  EXIT ;  /* 0x000000000000794d */ /* 0x000fea0003800000 */
.L_x_47:
[----:B------:R-:W-:Y:S02]  /*0900*/  UISETP.GE.AND UP0, UPT, UR8, 0x1, UPT ;  /* 0x000000010800788c */ /* 0x000fe4000bf06270 */
[----:B0-----:R-:W-:-:S05]  /*0910*/  IMAD R4, R0, UR8, R5 ;  /* 0x0000000800047c24 */ /* 0x001fca000f8e0205 */
[----:B------:R-:W-:Y:S02]  /*0920*/  LEA R4, R4, UR4, 0x2 ;  /* 0x0000000404047c11 */ /* 0x000fe4000f8e10ff */
[----:B------:R-:W-:Y:S05]  /*0930*/  BRA.U !UP0, `(.L_x_52) ;  /* 0x0000000508307547 */ /* 0x000fea000b800000 */
[----:B------:R-:W-:Y:S02]  /*0940*/  UISETP.GE.U32.AND UP1, UPT, UR8, 0x4, UPT ;  /* 0x000000040800788c */ /* 0x000fe4000bf26070 */
[----:B------:R-:W-:Y:S01]  /*0950*/  ULOP3.LUT UR7, UR8, 0x3, URZ, 0xc0, !UPT ;  /* 0x0000000308077892 */ /* 0x000fe2000f8ec0ff */
[----:B------:R-:W-:-:S03]  /*0960*/  UMOV UR4, URZ ;  /* 0x000000ff00047c82 */ /* 0x000fc60008000000 */
        /* <DEDUP_REMOVED lines=9> */
[C---:B------:R-:W-:Y:S01]  /*0a00*/  IMAD R11, R13.reuse, 0x4, R9 ;  /* 0x000000040d0b7824 */ /* 0x040fe200078e0209 */
[C---:B------:R-:W-:Y:S01]  /*0a10*/  LEA R10, R13.reuse, R9, 0x3 ;  /* 0x000000090d0a7211 */ /* 0x040fe200078e18ff */
[C-C-:B------:R-:W-:Y:S01]  /*0a20*/  IMAD R8, R13.reuse, UR13, R12.reuse ;  /* 0x0000000d0d087c24 */ /* 0x140fe2000f8e020c */
[----:B------:R-:W0:Y:S01]  /*0a30*/  LDCU UR9, c[0x0][0x390] ;  /* 0x00007200ff0977ac */ /* 0x000e220008000800 */
[----:B------:R-:W-:-:S02]  /*0a40*/  IMAD R7, R13, UR14, R12 ;  /* 0x0000000e0d077c24 */ /* 0x000fc4000f8e020c */
[C---:B------:R-:W-:Y:S01]  /*0a50*/  IMAD R6, R13.reuse, UR8, R12 ;  /* 0x000000080d067c24 */ /* 0x040fe2000f8e020c */
[----:B------:R-:W-:Y:S01]  /*0a60*/  IADD3 R12, PT, PT, R12, UR6, RZ ;  /* 0x000000060c0c7c10 */ /* 0x000fe2000fffe0ff */
[----:B------:R-:W-:Y:S01]  /*0a70*/  IMAD R13, R13, 0xc, R9 ;  /* 0x0000000c0d0d7824 */ /* 0x000fe200078e0209 */
[----:B------:R-:W-:-:S12]  /*0a80*/  UIADD3 UR12, UPT, UPT, -UR4, URZ, URZ ;  /* 0x000000ff040c7290 */ /* 0x000fd8000fffe1ff */
.L_x_54:
[----:B------:R-:W-:Y:S01]  /*0a90*/  LDS R14, [R9+UR5] ;  /* 0x00000005090e7984 */ /* 0x000fe20008000800 */
[----:B------:R-:W-:Y:S01]  /*0aa0*/  UIADD3 UR12, UPT, UPT, UR12, 0x4, URZ ;  /* 0x000000040c0c7890 */ /* 0x000fe2000fffe0ff */
[----:B0-----:R-:W-:Y:S02]  /*0ab0*/  UMOV UR8, UR9 ;  /* 0x0000000900087c82 */ /* 0x001fe40008000000 */
[----:B-1----:R-:W0:Y:S01]  /*0ac0*/  LDS R15, [R12+UR5] ;  /* 0x000000050c0f7984 */ /* 0x002e220008000800 */
[----:B------:R-:W-:-:S03]  /*0ad0*/  UISETP.NE.AND UP1, UPT, UR12, URZ, UPT ;  /* 0x000000ff0c00728c */ /* 0x000fc6000bf25270 */
        /* <DEDUP_REMOVED lines=28> */
.L_x_53:
[----:B------:R-:W-:Y:S05]  /*0ca0*/  BRA.U !UP0, `(.L_x_52) ;  /* 0x0000000108547547 */ /* 0x000fea000b800000 */
[----:B------:R-:W0:Y:S01]  /*0cb0*/  S2UR UR9, SR_CgaCtaId ;  /* 0x00000000000979c3 */ /* 0x000e220000008800 */
[----:B------:R-:W-:Y:S01]  /*0cc0*/  UIMAD UR4, UR4, UR8, URZ ;  /* 0x00000008040472a4 */ /* 0x000fe2000f8e02ff */
[----:B------:R-:W-:Y:S01]  /*0cd0*/  LEA R5, R5, UR6, 0x2 ;  /* 0x0000000605057c11 */ /* 0x000fe2000f8e10ff */
[----:B------:R-:W2:Y:S01]  /*0ce0*/  LDCU UR12, c[0x0][0x390] ;  /* 0x00007200ff0c77ac */ /* 0x000ea20008000800 */
[----:B------:R-:W-:Y:S01]  /*0cf0*/  UMOV UR8, 0x400 ;  /* 0x0000040000087882 */ /* 0x000fe20000000000 */
[----:B------:R-:W-:Y:S02]  /*0d00*/  UIADD3 UR5, UPT, UPT, -UR7, URZ, URZ ;  /* 0x000000ff07057290 */ /* 0x000fe4000fffe1ff */
[----:B------:R-:W-:Y:S02]  /*0d10*/  USHF.L.U32 UR4, UR4, 0x2, URZ ;  /* 0x0000000204047899 */ /* 0x000fe400080006ff */
[----:B0-----:R-:W-:-:S06]  /*0d20*/  ULEA UR8, UR9, UR8, 0x18 ;  /* 0x0000000809087291 */ /* 0x001fcc000f8ec0ff */
[----:B------:R-:W-:Y:S02]  /*0d30*/  IADD3 R5, PT, PT, R5, UR8, RZ ;  /* 0x0000000805057c10 */ /* 0x000fe4000fffe0ff */
[----:B--2---:R-:W-:-:S07]  /*0d40*/  LEA R0, R0, UR8, 0x2 ;  /* 0x0000000800007c11 */ /* 0x004fce000f8e10ff */
.L_x_55:
[----:B------:R-:W-:Y:S01]  /*0d50*/  LDS R6, [R0+UR4] ;  /* 0x0000000400067984 */ /* 0x000fe20008000800 */
[----:B------:R-:W-:-:S03]  /*0d60*/  UIADD3 UR5, UPT, UPT, UR5, 0x1, URZ ;  /* 0x0000000105057890 */ /* 0x000fc6000fffe0ff */
[----:B0-----:R-:W0:Y:S01]  /*0d70*/  LDS R7, [R5+UR4] ;  /* 0x0000000405077984 */ /* 0x001e220008000800 */
[----:B------:R-:W-:Y:S02]  /*0d80*/  UISETP.NE.AND UP0, UPT, UR5, URZ, UPT ;  /* 0x000000ff0500728c */ /* 0x000fe4000bf05270 */
[----:B------:R-:W-:Y:S01]  /*0d90*/  ULEA UR4, UR12, UR4, 0x2 ;  /* 0x000000040c047291 */ /* 0x000fe2000f8e10ff */
[----:B------:R-:W2:Y:S01]  /*0da0*/  LDS R8, [R4] ;  /* 0x0000000004087984 */ /* 0x000ea20000000800 */
[----:B0-----:R-:W-:-:S04]  /*0db0*/  IADD3 R7, PT, PT, R6, R7, RZ ;  /* 0x0000000706077210 */ /* 0x001fc80007ffe0ff */
[----:B--2---:R-:W-:-:S13]  /*0dc0*/  ISETP.GE.AND P0, PT, R7, R8, PT ;  /* 0x000000080700720c */ /* 0x004fda0003f06270 */
[----:B------:R0:W-:Y:S01]  /*0dd0*/  @!P0 STS [R4], R7 ;  /* 0x0000000704008388 */ /* 0x0001e20000000800 */
[----:B------:R-:W-:Y:S06]  /*0de0*/  BAR.SYNC.DEFER_BLOCKING 0x0 ;  /* 0x0000000000007b1d */ /* 0x000fec0000010000 */
[----:B------:R-:W-:Y:S05]  /*0df0*/  BRA.U UP0, `(.L_x_55) ;  /* 0xfffffffd00d47547 */ /* 0x000fea000b83ffff */
.L_x_52:
[----:B------:R-:W2:Y:S04]  /*0e00*/  LDS R5, [R4] ;  /* 0x0000000004057984 */ /* 0x000ea80000000800 */
[----:B--2---:R-:W-:Y:S01]  /*0e10*/  STG.E desc[UR10][R2.64], R5 ;  /* 0x0000000502007986 */ /* 0x004fe2000c10190a */
[----:B------:R-:W-:Y:S05]  /*0e20*/  EXIT ;  /* 0x000000000000794d */ /* 0x000fea0003800000 */
.L_x_56:
        /* <DEDUP_REMOVED lines=13> */
.L_x_63:


//--------------------- .text._Z12floyd_phaseIiPiii --------------------------
	.section	.text._Z12floyd_phaseIiPiii,"ax",@progbits
	.align	128
        .global         _Z12floyd_phaseIiPiii
        .type           _Z12floyd_phaseIiPiii,@function
        .size           _Z12floyd_phaseIiPiii,(.L_x_64 - _Z12floyd_phaseIiPiii)
        .other          _Z12floyd_phaseIiPiii,@"STO_CUDA_ENTRY STV_DEFAULT"
_Z12floyd_phaseIiPiii:
.text._Z12floyd_phaseIiPiii:
[----:B------:R-:W-:Y:S01]  /*0000*/  LDC R1, c[0x0][0x37c] ;  /* 0x0000df00ff017b82 */ /* 0x000fe20000000800 */
[----:B------:R-:W0:Y:S01]  /*0010*/  S2R R6, SR_TID.Y ;  /* 0x0000000000067919 */ /* 0x000e220000002200 */
[----:B------:R-:W1:Y:S06]  /*0020*/  LDCU.64 UR8, c[0x0][0x390] ;  /* 0x00007200ff0877ac */ /* 0x000e6c0008000a00 */
[----:B------:R-:W2:Y:S01]  /*0030*/  LDC.64 R2, c[0x0][0x388] ;  /* 0x0000e200ff027b82 */ /* 0x000ea20000000a00 */
[----:B------:R-:W3:Y:S01]  /*0040*/  S2R R0, SR_TID.X ;  /* 0x0000000000007919 */ /* 0x000ee20000002100 */
[----:B------:R-:W0:Y:S01]  /*0050*/  LDCU UR4, c[0x0][0x380] ;  /* 0x00007000ff0477ac */ /* 0x000e220008000800 */
[----:B------:R-:W4:Y:S01]  /*0060*/  LDCU.64 UR6, c[0x0][0x358] ;  /* 0x00006b00ff0677ac */ /* 0x000f220008000a00 */
[----:B-1----:R-:W-:-:S04]  /*0070*/  IMAD.U32 R5, RZ, RZ, UR8 ;  /* 0x00000008ff057e24 */ /* 0x002fc8000f8e00ff */
[C---:B0-----:R-:W-:Y:S02]  /*0080*/  IMAD R4, R5.reuse, UR4, R6 ;  /* 0x0000000405047c24 */ /* 0x041fe4000f8e0206 */
[----:B---3--:R-:W-:-:S04]  /*0090*/  IMAD R7, R5, UR4, R0 ;  /* 0x0000000405077c24 */ /* 0x008fc8000f8e0200 */
[----:B------:R-:W-:-:S04]  /*00a0*/  IMAD R7, R4, UR9, R7 ;  /* 0x0000000904077c24 */ /* 0x000fc8000f8e0207 */
[----:B--2---:R-:W-:-:S05]  /*00b0*/  IMAD.WIDE R2, R7, 0x4, R2 ;  /* 0x0000000407027825 */ /* 0x004fca00078e0202 */
[----:B----4-:R-:W2:Y:S01]  /*00c0*/  LDG.E R9, desc[UR6][R2.64] ;  /* 0x0000000602097981 */ /* 0x010ea2000c1e1900 */
[----:B------:R-:W0:Y:S01]  /*00d0*/  S2UR UR5, SR_CgaCtaId ;  /* 0x00000000000579c3 */ /* 0x000e220000008800 */
[----:B------:R-:W-:Y:S01]  /*00e0*/  IMAD R7, R6, R5, RZ ;  /* 0x0000000506077224 */ /* 0x000fe200078e02ff */
[----:B------:R-:W-:Y:S01]  /*00f0*/  UMOV UR4, 0x400 ;  /* 0x0000040000047882 */ /* 0x000fe20000000000 */
[----:B------:R-:W-:Y:S02]  /*0100*/  ISETP.GE.AND P0, PT, R5, 0x1, PT ;  /* 0x000000010500780c */ /* 0x000fe40003f06270 */
[----:B------:R-:W-:Y:S01]  /*0110*/  IMAD.IADD R4, R7, 0x1, R0 ;  /* 0x0000000107047824 */ /* 0x000fe200078e0200 */
[----:B0-----:R-:W-:-:S06]  /*0120*/  ULEA UR4, UR5, UR4, 0x18 ;  /* 0x0000000405047291 */ /* 0x001fcc000f8ec0ff */
[----:B------:R-:W-:-:S05]  /*0130*/  LEA R4, R4, UR4, 0x2 ;  /* 0x0000000404047c11 */ /* 0x000fca000f8e10ff */
[----:B--2---:R0:W-:Y:S01]  /*0140*/  STS [R4], R9 ;  /* 0x0000000904007388 */ /* 0x0041e20000000800 */
[----:B------:R-:W-:Y:S06]  /*0150*/  BAR.SYNC.DEFER_BLOCKING 0x0 ;  /* 0x0000000000007b1d */ /* 0x000fec0000010000 */
[----:B------:R-:W-:Y:S05]  /*0160*/  @!P0 BRA `(.L_x_57) ;  /* 0x00000004000c8947 */ /* 0x000fea0003800000 */
[C---:B------:R-:W-:Y:S01]  /*0170*/  ISETP.GE.U32.AND P1, PT, R5.reuse, 0x4, PT ;  /* 0x000000040500780c */ /* 0x040fe20003f26070 */
[----:B------:R-:W-:Y:S01]  /*0180*/  IMAD.MOV.U32 R8, RZ, RZ, RZ ;  /* 0x000000ffff087224 */ /* 0x000fe200078e00ff */
[----:B------:R-:W-:-:S04]  /*0190*/  LOP3.LUT R6, R5, 0x3, RZ, 0xc0, !PT ;  /* 0x0000000305067812 */ /* 0x000fc800078ec0ff */
[----:B------:R-:W-:-:S07]  /*01a0*/  ISETP.NE.AND P0, PT, R6, RZ, PT ;  /* 0x000000ff0600720c */ /* 0x000fce0003f05270 */
[----:B------:R-:W-:Y:S06]  /*01b0*/  @!P1 BRA `(.L_x_58) ;  /* 0x0000000000ac9947 */ /* 0x000fec0003800000 */
[----:B0-----:R-:W0:Y:S01]  /*01c0*/  LDC R9, c[0x0][0x390] ;  /* 0x0000e400ff097b82 */ /* 0x001e220000000800 */
[----:B------:R-:W-:Y:S02]  /*01d0*/  LOP3.LUT R8, R5, 0x7ffffffc, RZ, 0xc0, !PT ;  /* 0x7ffffffc05087812 */ /* 0x000fe400078ec0ff */
[----:B------:R-:W-:Y:S02]  /*01e0*/  LEA R11, R7, UR4, 0x2 ;  /* 0x00000004070b7c11 */ /* 0x000fe4000f8e10ff */
[----:B------:R-:W-:Y:S01]  /*01f0*/  LEA R10, R0, UR4, 0x2 ;  /* 0x00000004000a7c11 */ /* 0x000fe2000f8e10ff */
[----:B------:R-:W-:Y:S01]  /*0200*/  IMAD.MOV R12, RZ, RZ, -R8 ;  /* 0x000000ffff0c7224 */ /* 0x000fe200078e0a08 */
[----:B------:R-:W-:-:S07]  /*0210*/  IADD3 R11, PT, PT, R11, 0x8, RZ ;  /* 0x000000080b0b7810 */ /* 0x000fce0007ffe0ff */
.L_x_59:
[----:B------:R-:W-:Y:S01]  /*0220*/  LDS R5, [R11+-0x8] ;  /* 0xfffff8000b057984 */ /* 0x000fe20000000800 */
[----:B------:R-:W-:-:S03]  /*0230*/  IADD3 R12, PT, PT, R12, 0x4, RZ ;  /* 0x000000040c0c7810 */ /* 0x000fc60007ffe0ff */
[----:B------:R-:W1:Y:S04]  /*0240*/  LDS R14, [R10] ;  /* 0x000000000a0e7984 */ /* 0x000e680000000800 */
[----:B------:R-:W2:Y:S01]  /*0250*/  LDS R13, [R4] ;  /* 0x00000000040d7984 */ /* 0x000ea20000000800 */
[----:B-1----:R-:W-:Y:S01]  /*0260*/  IMAD.IADD R17, R5, 0x1, R14 ;  /* 0x0000000105117824 */ /* 0x002fe200078e020e */
[----:B0-----:R-:W-:-:S04]  /*0270*/  MOV R5, R9 ;  /* 0x0000000900057202 */ /* 0x001fc80000000f00 */
[----:B--2---:R-:W-:Y:S01]  /*0280*/  ISETP.GE.AND P1, PT, R17, R13, PT ;  /* 0x0000000d1100720c */ /* 0x004fe20003f26270 */
[----:B------:R-:W-:-:S12]  /*0290*/  IMAD R14, R5, 0x4, R10 ;  /* 0x00000004050e7824 */ /* 0x000fd800078e020a */
[----:B------:R-:W-:Y:S01]  /*02a0*/  @!P1 STS [R4], R17 ;  /* 0x0000001104009388 */ /* 0x000fe20000000800 */
[----:B------:R-:W-:Y:S06]  /*02b0*/  BAR.SYNC.DEFER_BLOCKING 0x0 ;  /* 0x0000000000007b1d */ /* 0x000fec0000010000 */
[----:B------:R-:W-:Y:S04]  /*02c0*/  LDS R14, [R14] ;  /* 0x000000000e0e7984 */ /* 0x000fe80000000800 */
[----:B------:R-:W0:Y:S04]  /*02d0*/  LDS R13, [R11+-0x4] ;  /* 0xfffffc000b0d7984 */ /* 0x000e280000000800 */
[----:B------:R-:W1:Y:S01]  /*02e0*/  LDS R15, [R4] ;  /* 0x00000000040f7984 */ /* 0x000e620000000800 */
[----:B0-----:R-:W-:-:S02]  /*02f0*/  IMAD.IADD R18, R13, 0x1, R14 ;  /* 0x000000010d127824 */ /* 0x001fc400078e020e */
[----:B------:R-:W-:-:S03]  /*0300*/  IMAD R14, R5, 0xc, R10 ;  /* 0x0000000c050e7824 */ /* 0x000fc600078e020a */
[----:B-1----:R-:W-:Y:S02]  /*0310*/  ISETP.GE.AND P1, PT, R18, R15, PT ;  /* 0x0000000f1200720c */ /* 0x002fe40003f26270 */
[C---:B------:R-:W-:Y:S01]  /*0320*/  LEA R15, R5.reuse, R10, 0x3 ;  /* 0x0000000a050f7211 */ /* 0x040fe200078e18ff */
[----:B------:R-:W-:-:S10]  /*0330*/  IMAD R10, R5, 0x10, R10 ;  /* 0x00000010050a7824 */ /* 0x000fd400078e020a */
[----:B------:R-:W-:Y:S01]  /*0340*/  @!P1 STS [R4], R18 ;  /* 0x0000001204009388 */ /* 0x000fe20000000800 */
[----:B------:R-:W-:Y:S06]  /*0350*/  BAR.SYNC.DEFER_BLOCKING 0x0 ;  /* 0x0000000000007b1d */ /* 0x000fec0000010000 */
[----:B------:R-:W-:Y:S04]  /*0360*/  LDS R16, [R15] ;  /* 0x000000000f107984 */ /* 0x000fe80000000800 */
[----:B------:R-:W0:Y:S04]  /*0370*/  LDS R13, [R11] ;  /* 0x000000000b0d7984 */ /* 0x000e280000000800 */
[----:B------:R-:W1:Y:S01]  /*0380*/  LDS R17, [R4] ;  /* 0x0000000004117984 */ /* 0x000e620000000800 */
[----:B0-----:R-:W-:-:S05]  /*0390*/  IMAD.IADD R19, R13, 0x1, R16 ;  /* 0x000000010d137824 */ /* 0x001fca00078e0210 */
[----:B-1----:R-:W-:-:S13]  /*03a0*/  ISETP.GE.AND P1, PT, R19, R17, PT ;  /* 0x000000111300720c */ /* 0x002fda0003f26270 */
[----:B------:R-:W-:Y:S01]  /*03b0*/  @!P1 STS [R4], R19 ;  /* 0x0000001304009388 */ /* 0x000fe20000000800 */
[----:B------:R-:W-:Y:S06]  /*03c0*/  BAR.SYNC.DEFER_BLOCKING 0x0 ;  /* 0x0000000000007b1d */ /* 0x000fec0000010000 */
[----:B------:R-:W-:Y:S04]  /*03d0*/  LDS R14, [R14] ;  /* 0x000000000e0e7984 */ /* 0x000fe80000000800 */
[----:B------:R0:W1:Y:S04]  /*03e0*/  LDS R13, [R11+0x4] ;  /* 0x000004000b0d7984 */ /* 0x0000680000000800 */
[----:B------:R-:W2:Y:S01]  /*03f0*/  LDS R16, [R4] ;  /* 0x0000000004107984 */ /* 0x000ea20000000800 */
[----:B0-----:R-:W-:-:S02]  /*0400*/  VIADD R11, R11, 0x10 ;  /* 0x000000100b0b7836 */ /* 0x001fc40000000000 */
[----:B-1----:R-:W-:-:S05]  /*0410*/  IMAD.IADD R13, R13, 0x1, R14 ;  /* 0x000000010d0d7824 */ /* 0x002fca00078e020e */
[----:B--2---:R-:W-:-:S13]  /*0420*/  ISETP.GE.AND P1, PT, R13, R16, PT ;  /* 0x000000100d00720c */ /* 0x004fda0003f26270 */
[----:B------:R1:W-:Y:S01]  /*0430*/  @!P1 STS [R4], R13 ;  /* 0x0000000d04009388 */ /* 0x0003e20000000800 */
[----:B------:R-:W-:Y:S01]  /*0440*/  BAR.SYNC.DEFER_BLOCKING 0x0 ;  /* 0x0000000000007b1d */ /* 0x000fe20000010000 */
[----:B------:R-:W-:-:S13]  /*0450*/  ISETP.NE.AND P1, PT, R12, RZ, PT ;  /* 0x000000ff0c00720c */ /* 0x000fda0003f25270 */
[----:B-1----:R-:W-:Y:S05]  /*0460*/  @P1 BRA `(.L_x_59) ;  /* 0xfffffffc006c1947 */ /* 0x002fea000383ffff */
.L_x_58:
[----:B------:R-:W-:Y:S05]  /*0470*/  @!P0 BRA `(.L_x_57) ;  /* 0x0000000000488947 */ /* 0x000fea0003800000 */
[----:B------:R-:W1:Y:S01]  /*0480*/  LDC R11, c[0x0][0x390] ;  /* 0x0000e400ff0b7b82 */ /* 0x000e620000000800 */
[----:B------:R-:W-:Y:S01]  /*0490*/  IMAD R0, R8, R5, R0 ;  /* 0x0000000508007224 */ /* 0x000fe200078e0200 */
[----:B------:R-:W-:Y:S01]  /*04a0*/  IADD3 R7, PT, PT, R7, R8, RZ ;  /* 0x0000000807077210 */ /* 0x000fe20007ffe0ff */
[----:B------:R-:W-:-:S03]  /*04b0*/  IMAD.MOV R6, RZ, RZ, -R6 ;  /* 0x000000ffff067224 */ /* 0x000fc600078e0a06 */
[----:B------:R-:W-:Y:S02]  /*04c0*/  LEA R0, R0, UR4, 0x2 ;  /* 0x0000000400007c11 */ /* 0x000fe4000f8e10ff */
[----:B------:R-:W-:-:S07]  /*04d0*/  LEA R7, R7, UR4, 0x2 ;  /* 0x0000000407077c11 */ /* 0x000fce000f8e10ff */
.L_x_60:
[----:B------:R2:W-:Y:S01]  /*04e0*/  LDS R5, [R7] ;  /* 0x0000000007057984 */ /* 0x0005e20000000800 */
[----:B------:R-:W-:-:S03]  /*04f0*/  IADD3 R6, PT, PT, R6, 0x1, RZ ;  /* 0x0000000106067810 */ /* 0x000fc60007ffe0ff */
[----:B------:R1:W3:Y:S04]  /*0500*/  LDS R8, [R0] ;  /* 0x0000000000087984 */ /* 0x0002e80000000800 */
[----:B0-----:R-:W0:Y:S01]  /*0510*/  LDS R9, [R4] ;  /* 0x0000000004097984 */ /* 0x001e220000000800 */
[----:B--2---:R-:W-:Y:S01]  /*0520*/  VIADD R7, R7, 0x4 ;  /* 0x0000000407077836 */ /* 0x004fe20000000000 */
[----:B-1----:R-:W-:Y:S01]  /*0530*/  LEA R0, R11, R0, 0x2 ;  /* 0x000000000b007211 */ /* 0x002fe200078e10ff */
[----:B---3--:R-:W-:-:S05]  /*0540*/  IMAD.IADD R5, R5, 0x1, R8 ;  /* 0x0000000105057824 */ /* 0x008fca00078e0208 */
[----:B0-----:R-:W-:-:S13]  /*0550*/  ISETP.GE.AND P0, PT, R5, R9, PT ;  /* 0x000000090500720c */ /* 0x001fda0003f06270 */
[----:B------:R2:W-:Y:S01]  /*0560*/  @!P0 STS [R4], R5 ;  /* 0x0000000504008388 */ /* 0x0005e20000000800 */
[----:B------:R-:W-:Y:S01]  /*0570*/  BAR.SYNC.DEFER_BLOCKING 0x0 ;  /* 0x0000000000007b1d */ /* 0x000fe20000010000 */
[----:B------:R-:W-:-:S13]  /*0580*/  ISETP.NE.AND P0, PT, R6, RZ, PT ;  /* 0x000000ff0600720c */ /* 0x000fda0003f05270 */
[----:B--2---:R-:W-:Y:S05]  /*0590*/  @P0 BRA `(.L_x_60) ;  /* 0xfffffffc00d00947 */ /* 0x004fea000383ffff */
.L_x_57:
[----:B------:R-:W1:Y:S04]  /*05a0*/  LDS R5, [R4] ;  /* 0x0000000004057984 */ /* 0x000e680000000800 */
[----:B-1----:R-:W-:Y:S01]  /*05b0*/  STG.E desc[UR6][R2.64], R5 ;  /* 0x0000000502007986 */ /* 0x002fe2000c101906 */
[----:B------:R-:W-:Y:S05]  /*05c0*/  EXIT ;  /* 0x000000000000794d */ /* 0x000fea0003800000 */
.L_x_61:
        /* <DEDUP_REMOVED lines=11> */
.L_x_64:


//--------------------- .nv.global.init           --------------------------
	.section	.nv.global.init,"aw",@progbits
.nv.global.init:
	.type		$str$2,@object
	.size		$str$2,($str$1 - $str$2)
$str$2:
        /*0000*/ 	.byte	0x0a, 0x00
	.type		$str$1,@object
	.size		$str$1,($str - $str$1)
$str$1:
        /*0002*/ 	.byte	0x25, 0x64, 0x20, 0x00
	.type		$str,@object
	.size		$str,(.L_0 - $str)
$str:
        /*0006*/ 	.byte	0x49, 0x74, 0x65, 0x72, 0x61, 0x74, 0x69, 0x6f, 0x6e, 0x5b, 0x25, 0x64, 0x5d, 0x0a, 0x00
.L_0:


//--------------------- .nv.shared._Z14floyd_phaseIIIiPiiiii --------------------------
	.section	.nv.shared._Z14floyd_phaseIIIiPiiiii,"aw",@nobits
	.sectionflags	@""
	.align	16
	.zero		1024


//--------------------- .nv.shared.reserved.0     --------------------------
	.section	.nv.shared.reserved.0,"aw",@nobits
	.weak		__nv_reservedSMEM_offset_0_alias
	.size		__nv_reservedSMEM_offset_0_alias, 0, 64
	.other		__nv_reservedSMEM_offset_0_alias,@"STO_CUDA_RESERVED_SHARED STV_DEFAULT"
__nv_reservedSMEM_offset_0_alias:
	.zero		0
	.zero		64


//--------------------- .nv.shared._Z13floyd_phaseIIiPiii --------------------------
	.section	.nv.shared._Z13floyd_phaseIIiPiii,"aw",@nobits
	.sectionflags	@""
	.align	16
	.zero		1024


//--------------------- .nv.shared._Z12floyd_phaseIiPiii --------------------------
	.section	.nv.shared._Z12floyd_phaseIiPiii,"aw",@nobits
	.sectionflags	@""
	.align	16
	.zero		1024


//--------------------- .nv.constant0._Z14floyd_phaseIIIiPiiiii --------------------------
	.section	.nv.constant0._Z14floyd_phaseIIIiPiiiii,"a",@progbits
	.sectionflags	@""
	.align	4
.nv.constant0._Z14floyd_phaseIIIiPiiiii:
	.zero		928


//--------------------- .nv.constant0._Z13floyd_phaseIIiPiii --------------------------
	.section	.nv.constant0._Z13floyd_phaseIIiPiii,"a",@progbits
	.sectionflags	@""
	.align	4
.nv.constant0._Z13floyd_phaseIIiPiii:
	.zero		920


//--------------------- .nv.constant0._Z12floyd_phaseIiPiii --------------------------
	.section	.nv.constant0._Z12floyd_phaseIiPiii,"a",@progbits
	.sectionflags	@""
	.align	4
.nv.constant0._Z12floyd_phaseIiPiii:
	.zero		920


//--------------------- SYMBOLS --------------------------

	.type		.nv.reservedSmem.offset0,@object
	.size		.nv.reservedSmem.offset0,0x4
	.type		.nv.reservedSmem.cap,@object
	.size		.nv.reservedSmem.cap,0x4
	.type		vprintf,@function
